def matmul_kernel(
    a_ptr,
    b_ptr,
    c_ptr,
    M,
    N,
    K,
    stride_am,
    stride_ak,
    stride_bk,
    stride_bn,
    stride_cm,
    stride_cn,
    BLOCK_M: tl.constexpr,
    BLOCK_N: tl.constexpr,
    BLOCK_K: tl.constexpr,
    GROUP_M: tl.constexpr,
):
    pid = tl.program_id(axis=0)
    num_pid_m = tl.cdiv(M, BLOCK_M)
    num_pid_n = tl.cdiv(N, BLOCK_N)
    num_pid_in_group = GROUP_M * num_pid_n
    group_id = pid // num_pid_in_group
    first_pid_m = group_id * GROUP_M
    group_size_m = min(num_pid_m - first_pid_m, GROUP_M)
    pid_m = first_pid_m + ((pid % num_pid_in_group) % group_size_m)
    pid_n = (pid % num_pid_in_group) // group_size_m

    offs_am = (pid_m * BLOCK_M + tl.arange(0, BLOCK_M)) % M
    offs_bn = (pid_n * BLOCK_N + tl.arange(0, BLOCK_N)) % N
    offs_k = tl.arange(0, BLOCK_K)
    a_ptrs = a_ptr + offs_am[:, None] * stride_am + offs_k[None, :] * stride_ak
    b_ptrs = b_ptr + offs_k[:, None] * stride_bk + offs_bn[None, :] * stride_bn

    acc = tl.zeros((BLOCK_M, BLOCK_N), dtype=tl.float32)
    for kk in range(0, tl.cdiv(K, BLOCK_K)):
        a = tl.load(a_ptrs, mask=offs_k[None, :] < K - kk * BLOCK_K, other=0.0)
        b = tl.load(b_ptrs, mask=offs_k[:, None] < K - kk * BLOCK_K, other=0.0)
        acc = tl.dot(a, b, acc)
        a_ptrs += BLOCK_K * stride_ak
        b_ptrs += BLOCK_K * stride_bk

    c = acc.to(c_ptr.dtype.element_ty)
    offs_cm = pid_m * BLOCK_M + tl.arange(0, BLOCK_M)
    offs_cn = pid_n * BLOCK_N + tl.arange(0, BLOCK_N)
    c_ptrs = c_ptr + offs_cm[:, None] * stride_cm + offs_cn[None, :] * stride_cn
    mask = (offs_cm[:, None] < M) & (offs_cn[None, :] < N)
    tl.store(c_ptrs, c, mask=mask)

# config = {"BLOCK_K": 32, "BLOCK_M": 128, "BLOCK_N": 128, "GROUP_M": 8, "arch": "sm_100", "dtype": "fp16", "num_ctas": 1, "num_stages": 3, "num_warps": 16}
# arch = sm_100


// ===== COMPILED SASS (sm_100a) =====

	.target	sm_100a

	.elftype	@"ET_EXEC"


//--------------------- .note.nv.tkinfo           --------------------------
	.section	.note.nv.tkinfo,"",@"SHT_NOTE"
	.sectionflags	@"SHF_NOTE_NV_TKINFO"
	.tkinfo
        /*0018*/ 	.word	0x00000081
        /*0030*/ 	.string	""
        /*0030*/ 	.string	"ptxas-blackwell"
        /*0030*/ 	.string	"Cuda compilation tools, release 12.9, V12.9.86"
        /*0030*/ 	.string	"Build cuda_12.9.r12.9/compiler.36037853_0"
        /*0030*/ 	.string	"-v  -suppress-debug-info  -lineinfo  -arch sm_100a "



//--------------------- .note.nv.cuver            --------------------------
	.section	.note.nv.cuver,"",@"SHT_NOTE"
	.sectionflags	@"SHF_NOTE_NV_CUVER"
        /*0018*/ 	.short	0x0001
        /*001a*/ 	.short	0x0064
        /*001c*/ 	.short	0x0001
        /*001e*/ 	.short	0x0000
        /*0020*/ 	.short	0x0001
        /*0022*/ 	.short	0x0000


//--------------------- .nv.info                  --------------------------
	.section	.nv.info,"",@"SHT_CUDA_INFO"
	.align	4


	//----- nvinfo : EIATTR_REGCOUNT
	.align		4
        /*0000*/ 	.byte	0x04, 0x2f
        /*0002*/ 	.short	(.L_1 - .L_0)
	.align		4
.L_0:
        /*0004*/ 	.word	index@(matmul_kernel)
        /*0008*/ 	.word	0x00000080


	//----- nvinfo : EIATTR_FRAME_SIZE
	.align		4
.L_1:
        /*000c*/ 	.byte	0x04, 0x11
        /*000e*/ 	.short	(.L_3 - .L_2)
	.align		4
.L_2:
        /*0010*/ 	.word	index@(matmul_kernel)
        /*0014*/ 	.word	0x00000000


	//----- nvinfo : EIATTR_MIN_STACK_SIZE
	.align		4
.L_3:
        /*0018*/ 	.byte	0x04, 0x12
        /*001a*/ 	.short	(.L_5 - .L_4)
	.align		4
.L_4:
        /*001c*/ 	.word	index@(matmul_kernel)
        /*0020*/ 	.word	0x00000000
.L_5:


//--------------------- .nv.info.matmul_kernel    --------------------------
	.section	.nv.info.matmul_kernel,"",@"SHT_CUDA_INFO"
	.sectionflags	@""
	.align	4


	//----- nvinfo : EIATTR_CUDA_API_VERSION
	.align		4
        /*0000*/ 	.byte	0x04, 0x37
        /*0002*/ 	.short	(.L_7 - .L_6)
.L_6:
        /*0004*/ 	.word	0x00000081


	//----- nvinfo : EIATTR_KPARAM_INFO
	.align		4
.L_7:
        /*0008*/ 	.byte	0x04, 0x17
        /*000a*/ 	.short	(.L_9 - .L_8)
.L_8:
        /*000c*/ 	.word	0x00000000
        /*0010*/ 	.short	0x000d
        /*0012*/ 	.short	0x0048
        /*0014*/ 	.byte	0x00, 0xf4, 0x21, 0x00


	//----- nvinfo : EIATTR_KPARAM_INFO
	.align		4
.L_9:
        /*0018*/ 	.byte	0x04, 0x17
        /*001a*/ 	.short	(.L_11 - .L_10)
.L_10:
        /*001c*/ 	.word	0x00000000
        /*0020*/ 	.short	0x000c
        /*0022*/ 	.short	0x0040
        /*0024*/ 	.byte	0x00, 0xf4, 0x21, 0x00


	//----- nvinfo : EIATTR_KPARAM_INFO
	.align		4
.L_11:
        /*0028*/ 	.byte	0x04, 0x17
        /*002a*/ 	.short	(.L_13 - .L_12)
.L_12:
        /*002c*/ 	.word	0x00000000
        /*0030*/ 	.short	0x000b
        /*0032*/ 	.short	0x0038
        /*0034*/ 	.byte	0x00, 0xf0, 0x11, 0x00


	//----- nvinfo : EIATTR_KPARAM_INFO
	.align		4
.L_13:
        /*0038*/ 	.byte	0x04, 0x17
        /*003a*/ 	.short	(.L_15 - .L_14)
.L_14:
        /*003c*/ 	.word	0x00000000
        /*0040*/ 	.short	0x000a
        /*0042*/ 	.short	0x0034
        /*0044*/ 	.byte	0x00, 0xf0, 0x11, 0x00


	//----- nvinfo : EIATTR_KPARAM_INFO
	.align		4
.L_15:
        /*0048*/ 	.byte	0x04, 0x17
        /*004a*/ 	.short	(.L_17 - .L_16)
.L_16:
        /*004c*/ 	.word	0x00000000
        /*0050*/ 	.short	0x0009
        /*0052*/ 	.short	0x0030
        /*0054*/ 	.byte	0x00, 0xf0, 0x11, 0x00


	//----- nvinfo : EIATTR_KPARAM_INFO
	.align		4
.L_17:
        /*0058*/ 	.byte	0x04, 0x17
        /*005a*/ 	.short	(.L_19 - .L_18)
.L_18:
        /*005c*/ 	.word	0x00000000
        /*0060*/ 	.short	0x0008
        /*0062*/ 	.short	0x002c
        /*0064*/ 	.byte	0x00, 0xf0, 0x11, 0x00


	//----- nvinfo : EIATTR_KPARAM_INFO
	.align		4
.L_19:
        /*0068*/ 	.byte	0x04, 0x17
        /*006a*/ 	.short	(.L_21 - .L_20)
.L_20:
        /*006c*/ 	.word	0x00000000
        /*0070*/ 	.short	0x0007
        /*0072*/ 	.short	0x0028
        /*0074*/ 	.byte	0x00, 0xf0, 0x11, 0x00


	//----- nvinfo : EIATTR_KPARAM_INFO
	.align		4
.L_21:
        /*0078*/ 	.byte	0x04, 0x17
        /*007a*/ 	.short	(.L_23 - .L_22)
.L_22:
        /*007c*/ 	.word	0x00000000
        /*0080*/ 	.short	0x0006
        /*0082*/ 	.short	0x0024
        /*0084*/ 	.byte	0x00, 0xf0, 0x11, 0x00


	//----- nvinfo : EIATTR_KPARAM_INFO
	.align		4
.L_23:
        /*0088*/ 	.byte	0x04, 0x17
        /*008a*/ 	.short	(.L_25 - .L_24)
.L_24:
        /*008c*/ 	.word	0x00000000
        /*0090*/ 	.short	0x0005
        /*0092*/ 	.short	0x0020
        /*0094*/ 	.byte	0x00, 0xf0, 0x11, 0x00


	//----- nvinfo : EIATTR_KPARAM_INFO
	.align		4
.L_25:
        /*0098*/ 	.byte	0x04, 0x17
        /*009a*/ 	.short	(.L_27 - .L_26)
.L_26:
        /*009c*/ 	.word	0x00000000
        /*00a0*/ 	.short	0x0004
        /*00a2*/ 	.short	0x001c
        /*00a4*/ 	.byte	0x00, 0xf0, 0x11, 0x00


	//----- nvinfo : EIATTR_KPARAM_INFO
	.align		4
.L_27:
        /*00a8*/ 	.byte	0x04, 0x17
        /*00aa*/ 	.short	(.L_29 - .L_28)
.L_28:
        /*00ac*/ 	.word	0x00000000
        /*00b0*/ 	.short	0x0003
        /*00b2*/ 	.short	0x0018
        /*00b4*/ 	.byte	0x00, 0xf0, 0x11, 0x00


	//----- nvinfo : EIATTR_KPARAM_INFO
	.align		4
.L_29:
        /*00b8*/ 	.byte	0x04, 0x17
        /*00ba*/ 	.short	(.L_31 - .L_30)
.L_30:
        /*00bc*/ 	.word	0x00000000
        /*00c0*/ 	.short	0x0002
        /*00c2*/ 	.short	0x0010
        /*00c4*/ 	.byte	0x00, 0xf4, 0x21, 0x00


	//----- nvinfo : EIATTR_KPARAM_INFO
	.align		4
.L_31:
        /*00c8*/ 	.byte	0x04, 0x17
        /*00ca*/ 	.short	(.L_33 - .L_32)
.L_32:
        /*00cc*/ 	.word	0x00000000
        /*00d0*/ 	.short	0x0001
        /*00d2*/ 	.short	0x0008
        /*00d4*/ 	.byte	0x00, 0xf4, 0x21, 0x00


	//----- nvinfo : EIATTR_KPARAM_INFO
	.align		4
.L_33:
        /*00d8*/ 	.byte	0x04, 0x17
        /*00da*/ 	.short	(.L_35 - .L_34)
.L_34:
        /*00dc*/ 	.word	0x00000000
        /*00e0*/ 	.short	0x0000
        /*00e2*/ 	.short	0x0000
        /*00e4*/ 	.byte	0x00, 0xf4, 0x21, 0x00


	//----- nvinfo : EIATTR_SPARSE_MMA_MASK
	.align		4
.L_35:
        /*00e8*/ 	.byte	0x03, 0x50
        /*00ea*/ 	.short	0x0000


	//----- nvinfo : EIATTR_MAXREG_COUNT
	.align		4
        /*00ec*/ 	.byte	0x03, 0x1b
        /*00ee*/ 	.short	0x0080


	//----- nvinfo : EIATTR_NUM_BARRIERS
	.align		4
        /*00f0*/ 	.byte	0x02, 0x4c
        /*00f2*/ 	.byte	0x01
	.zero		1


	//----- nvinfo : EIATTR_VRC_CTA_INIT_COUNT
	.align		4
        /*00f4*/ 	.byte	0x02, 0x4a
	.zero		1
	.zero		1


	//----- nvinfo : EIATTR_EXIT_INSTR_OFFSETS
	.align		4
        /*00f8*/ 	.byte	0x04, 0x1c
        /*00fa*/ 	.short	(.L_37 - .L_36)


	//   ....[0]....
.L_36:
        /*00fc*/ 	.word	0x00002bf0


	//   ....[1]....
        /*0100*/ 	.word	0x00002c20


	//----- nvinfo : EIATTR_REQNTID
	.align		4
.L_37:
        /*0104*/ 	.byte	0x04, 0x10
        /*0106*/ 	.short	(.L_39 - .L_38)
.L_38:
        /*0108*/ 	.word	0x00000200
        /*010c*/ 	.word	0x00000001
        /*0110*/ 	.word	0x00000001


	//----- nvinfo : EIATTR_CBANK_PARAM_SIZE
	.align		4
.L_39:
        /*0114*/ 	.byte	0x03, 0x19
        /*0116*/ 	.short	0x0050


	//----- nvinfo : EIATTR_PARAM_CBANK
	.align		4
        /*0118*/ 	.byte	0x04, 0x0a
        /*011a*/ 	.short	(.L_41 - .L_40)
	.align		4
.L_40:
        /*011c*/ 	.word	index@(.nv.constant0.matmul_kernel)
        /*0120*/ 	.short	0x0380
        /*0122*/ 	.short	0x0050


	//----- nvinfo : EIATTR_SW_WAR
	.align		4
.L_41:
        /*0124*/ 	.byte	0x04, 0x36
        /*0126*/ 	.short	(.L_43 - .L_42)
.L_42:
        /*0128*/ 	.word	0x00000008
.L_43:


//--------------------- .nv.compat                --------------------------
	.section	.nv.compat,"",@"SHT_CUDA_COMPAT_INFO"
	.align	4
        /*0000*/ 	.byte	0x02, 0x02, 0x01, 0x00, 0x02, 0x05, 0x05, 0x00, 0x02, 0x03, 0x00, 0x00, 0x02, 0x06, 0x01, 0x00


//--------------------- .nv.callgraph             --------------------------
	.section	.nv.callgraph,"",@"SHT_CUDA_CALLGRAPH"
	.align	4
	.sectionentsize	8
	.align		4
        /*0000*/ 	.word	0x00000000
	.align		4
        /*0004*/ 	.word	0xffffffff
	.align		4
        /*0008*/ 	.word	0x00000000
	.align		4
        /*000c*/ 	.word	0xfffffffe
	.align		4
        /*0010*/ 	.word	0x00000000
	.align		4
        /*0014*/ 	.word	0xfffffffd
	.align		4
        /*0018*/ 	.word	0x00000000
	.align		4
        /*001c*/ 	.word	0xfffffffc


//--------------------- .text.matmul_kernel       --------------------------
	.section	.text.matmul_kernel,"ax",@progbits
	.align	128
        .global         matmul_kernel
        .type           matmul_kernel,@function
        .size           matmul_kernel,(.L_x_4 - matmul_kernel)
        .other          matmul_kernel,@"STO_CUDA_ENTRY STV_DEFAULT"
matmul_kernel:
.text.matmul_kernel:
[----:B------:R-:W0:Y:S08]  /*0000*/  LDC R1, c[0x0][0x37c] ;  /* 0x0000df00ff017b82 */ /* 0x000e300000000800 */
[----:B------:R-:W1:Y:S01]  /*0010*/  LDC.64 R20, c[0x0][0x398] ;  /* 0x0000e600ff147b82 */ /* 0x000e620000000a00 */
[----:B------:R-:W2:Y:S01]  /*0020*/  S2R R5, SR_CTAID.X ;  /* 0x0000000000057919 */ /* 0x000ea20000002500 */
[----:B------:R-:W3:Y:S01]  /*0030*/  LDCU UR4, c[0x0][0x3a0] ;  /* 0x00007400ff0477ac */ /* 0x000ee20008000800 */
[----:B------:R-:W-:Y:S01]  /*0040*/  UMOV UR5, 0x400 ;  /* 0x0000040000057882 */ /* 0x000fe20000000000 */
[----:B------:R-:W4:Y:S04]  /*0050*/  LDCU.64 UR8, c[0x0][0x358] ;  /* 0x00006b00ff0877ac */ /* 0x000f280008000a00 */
[----:B------:R-:W5:Y:S01]  /*0060*/  S2UR UR6, SR_CgaCtaId ;  /* 0x00000000000679c3 */ /* 0x000f620000008800 */
[----:B------:R-:W0:Y:S01]  /*0070*/  LDCU UR7, c[0x0][0x3a0] ;  /* 0x00007400ff0777ac */ /* 0x000e220008000800 */
[----:B---3--:R-:W-:Y:S01]  /*0080*/  UIADD3 UR4, UPT, UPT, UR4, 0x1f, URZ ;  /* 0x0000001f04047890 */ /* 0x008fe2000fffe0ff */
[----:B-1----:R-:W-:-:S03]  /*0090*/  VIADD R0, R21, 0x7f ;  /* 0x0000007f15007836 */ /* 0x002fc60000000000 */
[----:B------:R-:W-:Y:S02]  /*00a0*/  UISETP.GT.AND UP0, UPT, UR4, 0x1f, UPT ;  /* 0x0000001f0400788c */ /* 0x000fe4000bf04270 */
[----:B------:R-:W-:Y:S01]  /*00b0*/  SHF.R.S32.HI R3, RZ, 0x1f, R0 ;  /* 0x0000001fff037819 */ /* 0x000fe20000011400 */
[----:B-----5:R-:W-:-:S03]  /*00c0*/  ULEA UR5, UR6, UR5, 0x18 ;  /* 0x0000000506057291 */ /* 0x020fc6000f8ec0ff */
[----:B------:R-:W-:Y:S02]  /*00d0*/  LEA.HI R3, R3, R0, RZ, 0x7 ;  /* 0x0000000003037211 */ /* 0x000fe400078f38ff */
[----:B--2---:R-:W-:Y:S02]  /*00e0*/  IABS R8, R5 ;  /* 0x0000000500087213 */ /* 0x004fe40000000000 */
[----:B------:R-:W-:-:S05]  /*00f0*/  SHF.R.S32.HI R3, RZ, 0x7, R3 ;  /* 0x00000007ff037819 */ /* 0x000fca0000011403 */
[----:B------:R-:W-:-:S05]  /*0100*/  IMAD.SHL.U32 R4, R3, 0x8, RZ ;  /* 0x0000000803047824 */ /* 0x000fca00078e00ff */
[-C--:B------:R-:W-:Y:S02]  /*0110*/  IABS R7, R4.reuse ;  /* 0x0000000400077213 */ /* 0x080fe40000000000 */
[----:B------:R-:W-:Y:S02]  /*0120*/  IABS R10, R4 ;  /* 0x00000004000a7213 */ /* 0x000fe40000000000 */
[----:B------:R-:W1:Y:S08]  /*0130*/  I2F.RP R0, R7 ;  /* 0x0000000700007306 */ /* 0x000e700000209400 */
[----:B-1----:R-:W1:Y:S02]  /*0140*/  MUFU.RCP R0, R0 ;  /* 0x0000000000007308 */ /* 0x002e640000001000 */
[----:B-1----:R-:W-:-:S02]  /*0150*/  VIADD R2, R0, 0xffffffe ;  /* 0x0ffffffe00027836 */ /* 0x002fc40000000000 */
[----:B------:R-:W-:-:S04]  /*0160*/  IMAD.MOV R0, RZ, RZ, -R10 ;  /* 0x000000ffff007224 */ /* 0x000fc800078e0a0a */
[----:B------:R1:W2:Y:S02]  /*0170*/  F2I.FTZ.U32.TRUNC.NTZ R3, R2 ;  /* 0x0000000200037305 */ /* 0x0002a4000021f000 */
[----:B-1----:R-:W-:Y:S02]  /*0180*/  IMAD.MOV.U32 R2, RZ, RZ, RZ ;  /* 0x000000ffff027224 */ /* 0x002fe400078e00ff */
[----:B--2---:R-:W-:-:S04]  /*0190*/  IMAD.MOV R6, RZ, RZ, -R3 ;  /* 0x000000ffff067224 */ /* 0x004fc800078e0a03 */
[----:B------:R-:W-:Y:S02]  /*01a0*/  IMAD R9, R6, R7, RZ ;  /* 0x0000000706097224 */ /* 0x000fe400078e02ff */
[----:B------:R-:W-:Y:S02]  /*01b0*/  IMAD.MOV.U32 R6, RZ, RZ, R8 ;  /* 0x000000ffff067224 */ /* 0x000fe400078e0008 */
[----:B------:R-:W-:-:S06]  /*01c0*/  IMAD.HI.U32 R3, R3, R9, R2 ;  /* 0x0000000903037227 */ /* 0x000fcc00078e0002 */
[----:B------:R-:W-:-:S04]  /*01d0*/  IMAD.HI.U32 R3, R3, R6, RZ ;  /* 0x0000000603037227 */ /* 0x000fc800078e00ff */
[----:B------:R-:W-:-:S05]  /*01e0*/  IMAD R0, R3, R0, R6 ;  /* 0x0000000003007224 */ /* 0x000fca00078e0206 */
[----:B------:R-:W-:-:S13]  /*01f0*/  ISETP.GT.U32.AND P1, PT, R7, R0, PT ;  /* 0x000000000700720c */ /* 0x000fda0003f24070 */
[----:B------:R-:W-:Y:S02]  /*0200*/  @!P1 IMAD.IADD R0, R0, 0x1, -R7 ;  /* 0x0000000100009824 */ /* 0x000fe400078e0a07 */
[----:B------:R-:W-:Y:S01]  /*0210*/  @!P1 VIADD R3, R3, 0x1 ;  /* 0x0000000103039836 */ /* 0x000fe20000000000 */
[----:B------:R-:W-:Y:S02]  /*0220*/  ISETP.NE.AND P1, PT, R4, RZ, PT ;  /* 0x000000ff0400720c */ /* 0x000fe40003f25270 */
[----:B------:R-:W-:Y:S02]  /*0230*/  ISETP.GE.U32.AND P0, PT, R0, R7, PT ;  /* 0x000000070000720c */ /* 0x000fe40003f06070 */
[----:B------:R-:W-:-:S04]  /*0240*/  LOP3.LUT R0, R5, R4, RZ, 0x3c, !PT ;  /* 0x0000000405007212 */ /* 0x000fc800078e3cff */
[----:B------:R-:W-:Y:S01]  /*0250*/  ISETP.GE.AND P2, PT, R0, RZ, PT ;  /* 0x000000ff0000720c */ /* 0x000fe20003f46270 */
[----:B------:R-:W-:-:S06]  /*0260*/  VIADD R0, R20, 0x7f ;  /* 0x0000007f14007836 */ /* 0x000fcc0000000000 */
[----:B------:R-:W-:-:S04]  /*0270*/  @P0 VIADD R3, R3, 0x1 ;  /* 0x0000000103030836 */ /* 0x000fc80000000000 */
[----:B------:R-:W-:Y:S01]  /*0280*/  IMAD.MOV.U32 R2, RZ, RZ, R3 ;  /* 0x000000ffff027224 */ /* 0x000fe200078e0003 */
[----:B------:R-:W-:-:S03]  /*0290*/  SHF.R.S32.HI R3, RZ, 0x1f, R0 ;  /* 0x0000001fff037819 */ /* 0x000fc60000011400 */
[----:B------:R-:W-:Y:S01]  /*02a0*/  @!P2 IMAD.MOV R2, RZ, RZ, -R2 ;  /* 0x000000ffff02a224 */ /* 0x000fe200078e0a02 */
[----:B------:R-:W-:Y:S02]  /*02b0*/  @!P1 LOP3.LUT R2, RZ, R4, RZ, 0x33, !PT ;  /* 0x00000004ff029212 */ /* 0x000fe400078e33ff */
[----:B------:R-:W-:-:S03]  /*02c0*/  LEA.HI R3, R3, R0, RZ, 0x7 ;  /* 0x0000000003037211 */ /* 0x000fc600078f38ff */
[----:B------:R-:W-:Y:S02]  /*02d0*/  IMAD.SHL.U32 R6, R2, 0x8, RZ ;  /* 0x0000000802067824 */ /* 0x000fe400078e00ff */
[----:B------:R-:W-:-:S03]  /*02e0*/  IMAD.MOV R2, RZ, RZ, -R2 ;  /* 0x000000ffff027224 */ /* 0x000fc600078e0a02 */
[----:B------:R-:W-:Y:S01]  /*02f0*/  LEA.HI.SX32 R3, R3, -R6, 0x19 ;  /* 0x8000000603037211 */ /* 0x000fe200078fcaff */
[----:B------:R-:W-:-:S03]  /*0300*/  IMAD R4, R4, R2, R5 ;  /* 0x0000000204047224 */ /* 0x000fc600078e0205 */
[----:B------:R-:W-:Y:S02]  /*0310*/  VIMNMX R11, PT, PT, R3, 0x8, PT ;  /* 0x00000008030b7848 */ /* 0x000fe40003fe0100 */
[----:B------:R-:W-:Y:S02]  /*0320*/  IABS R9, R4 ;  /* 0x0000000400097213 */ /* 0x000fe40000000000 */
[----:B------:R-:W-:-:S04]  /*0330*/  IABS R7, R11 ;  /* 0x0000000b00077213 */ /* 0x000fc80000000000 */
[----:B------:R-:W1:Y:S08]  /*0340*/  I2F.RP R0, R7 ;  /* 0x0000000700007306 */ /* 0x000e700000209400 */
[----:B-1----:R-:W1:Y:S02]  /*0350*/  MUFU.RCP R0, R0 ;  /* 0x0000000000007308 */ /* 0x002e640000001000 */
[----:B-1----:R-:W-:-:S06]  /*0360*/  VIADD R3, R0, 0xffffffe ;  /* 0x0ffffffe00037836 */ /* 0x002fcc0000000000 */
[----:B------:R-:W1:Y:S02]  /*0370*/  F2I.FTZ.U32.TRUNC.NTZ R3, R3 ;  /* 0x0000000300037305 */ /* 0x000e64000021f000 */
[----:B-1----:R-:W-:-:S04]  /*0380*/  IMAD.MOV R8, RZ, RZ, -R3 ;  /* 0x000000ffff087224 */ /* 0x002fc800078e0a03 */
[----:B------:R-:W-:Y:S01]  /*0390*/  IMAD.MOV.U32 R2, RZ, RZ, R8 ;  /* 0x000000ffff027224 */ /* 0x000fe200078e0008 */
[----:B------:R-:W-:-:S03]  /*03a0*/  IABS R8, R11 ;  /* 0x0000000b00087213 */ /* 0x000fc60000000000 */
[----:B------:R-:W-:Y:S02]  /*03b0*/  IMAD R5, R2, R7, RZ ;  /* 0x0000000702057224 */ /* 0x000fe400078e02ff */
[----:B------:R-:W-:-:S04]  /*03c0*/  IMAD.MOV.U32 R2, RZ, RZ, RZ ;  /* 0x000000ffff027224 */ /* 0x000fc800078e00ff */
[----:B------:R-:W-:-:S04]  /*03d0*/  IMAD.HI.U32 R2, R3, R5, R2 ;  /* 0x0000000503027227 */ /* 0x000fc800078e0002 */
[----:B------:R-:W-:Y:S02]  /*03e0*/  IMAD.MOV R3, RZ, RZ, -R8 ;  /* 0x000000ffff037224 */ /* 0x000fe400078e0a08 */
[----:B------:R-:W-:-:S04]  /*03f0*/  IMAD.HI.U32 R0, R2, R9, RZ ;  /* 0x0000000902007227 */ /* 0x000fc800078e00ff */
[----:B------:R-:W-:Y:S01]  /*0400*/  IMAD R2, R0, R3, R9 ;  /* 0x0000000300027224 */ /* 0x000fe200078e0209 */
[----:B------:R-:W-:-:S04]  /*0410*/  LOP3.LUT R3, R4, R11, RZ, 0x3c, !PT ;  /* 0x0000000b04037212 */ /* 0x000fc800078e3cff */
[----:B------:R-:W-:Y:S02]  /*0420*/  ISETP.GT.U32.AND P1, PT, R7, R2, PT ;  /* 0x000000020700720c */ /* 0x000fe40003f24070 */
[----:B------:R-:W-:-:S11]  /*0430*/  ISETP.GE.AND P2, PT, R3, RZ, PT ;  /* 0x000000ff0300720c */ /* 0x000fd60003f46270 */
[----:B------:R-:W-:Y:S02]  /*0440*/  @!P1 IMAD.IADD R2, R2, 0x1, -R7 ;  /* 0x0000000102029824 */ /* 0x000fe400078e0a07 */
[----:B------:R-:W-:Y:S01]  /*0450*/  @!P1 VIADD R0, R0, 0x1 ;  /* 0x0000000100009836 */ /* 0x000fe20000000000 */
[----:B------:R-:W-:Y:S02]  /*0460*/  ISETP.NE.AND P1, PT, R11, RZ, PT ;  /* 0x000000ff0b00720c */ /* 0x000fe40003f25270 */
[----:B------:R-:W-:Y:S02]  /*0470*/  ISETP.GE.U32.AND P0, PT, R2, R7, PT ;  /* 0x000000070200720c */ /* 0x000fe40003f06070 */
[----:B------:R-:W1:Y:S11]  /*0480*/  S2R R2, SR_TID.X ;  /* 0x0000000000027919 */ /* 0x000e760000002100 */
[----:B------:R-:W-:-:S04]  /*0490*/  @P0 VIADD R0, R0, 0x1 ;  /* 0x0000000100000836 */ /* 0x000fc80000000000 */
[----:B------:R-:W-:-:S04]  /*04a0*/  IMAD.MOV.U32 R9, RZ, RZ, R0 ;  /* 0x000000ffff097224 */ /* 0x000fc800078e0000 */
[----:B------:R-:W-:Y:S01]  /*04b0*/  @!P2 IMAD.MOV R9, RZ, RZ, -R9 ;  /* 0x000000ffff09a224 */ /* 0x000fe200078e0a09 */
[----:B------:R-:W-:-:S05]  /*04c0*/  @!P1 LOP3.LUT R9, RZ, R11, RZ, 0x33, !PT ;  /* 0x0000000bff099212 */ /* 0x000fca00078e33ff */
[----:B------:R-:W-:Y:S02]  /*04d0*/  IMAD.MOV R0, RZ, RZ, -R9 ;  /* 0x000000ffff007224 */ /* 0x000fe400078e0a09 */
[----:B------:R-:W-:Y:S02]  /*04e0*/  IMAD.SHL.U32 R9, R9, 0x80, RZ ;  /* 0x0000008009097824 */ /* 0x000fe400078e00ff */
[----:B------:R-:W-:Y:S01]  /*04f0*/  IMAD R0, R11, R0, R4 ;  /* 0x000000000b007224 */ /* 0x000fe200078e0204 */
[----:B-1----:R-:W-:-:S03]  /*0500*/  SHF.R.U32.HI R96, RZ, 0x7, R2 ;  /* 0x00000007ff607819 */ /* 0x002fc60000011602 */
[----:B------:R-:W-:Y:S01]  /*0510*/  IMAD.IADD R0, R6, 0x1, R0 ;  /* 0x0000000106007824 */ /* 0x000fe200078e0200 */
[----:B------:R-:W-:Y:S02]  /*0520*/  LOP3.LUT R3, R2, 0x7f, RZ, 0xc0, !PT ;  /* 0x0000007f02037812 */ /* 0x000fe400078ec0ff */
[----:B------:R-:W-:Y:S02]  /*0530*/  SGXT.U32 R96, R96, 0x2 ;  /* 0x000000026060781a */ /* 0x000fe40000000000 */
[----:B------:R-:W-:Y:S01]  /*0540*/  LOP3.LUT R12, R2, 0x180, RZ, 0xc0, !PT ;  /* 0x00000180020c7812 */ /* 0x000fe200078ec0ff */
[----:B------:R-:W-:Y:S01]  /*0550*/  IMAD R0, R0, 0x80, R3 ;  /* 0x0000008000007824 */ /* 0x000fe200078e0203 */
[C---:B------:R-:W-:Y:S02]  /*0560*/  LOP3.LUT R94, R96.reuse, 0x4, RZ, 0xfc, !PT ;  /* 0x00000004605e7812 */ /* 0x040fe400078efcff */
[C---:B------:R-:W-:Y:S02]  /*0570*/  LOP3.LUT R3, R96.reuse, 0x8, RZ, 0xfc, !PT ;  /* 0x0000000860037812 */ /* 0x040fe400078efcff */
[----:B------:R-:W-:-:S02]  /*0580*/  LOP3.LUT R4, R96, 0xc, RZ, 0xfc, !PT ;  /* 0x0000000c60047812 */ /* 0x000fc400078efcff */
[C---:B------:R-:W-:Y:S02]  /*0590*/  LOP3.LUT R5, R96.reuse, 0x10, RZ, 0xfc, !PT ;  /* 0x0000001060057812 */ /* 0x040fe400078efcff */
[C---:B------:R-:W-:Y:S02]  /*05a0*/  LOP3.LUT R6, R96.reuse, 0x14, RZ, 0xfc, !PT ;  /* 0x0000001460067812 */ /* 0x040fe400078efcff */
[C---:B------:R-:W-:Y:S02]  /*05b0*/  LOP3.LUT R7, R96.reuse, 0x18, RZ, 0xfc, !PT ;  /* 0x0000001860077812 */ /* 0x040fe400078efcff */
[----:B------:R-:W-:Y:S01]  /*05c0*/  LOP3.LUT R8, R96, 0x1c, RZ, 0xfc, !PT ;  /* 0x0000001c60087812 */ /* 0x000fe200078efcff */
[----:B0---4-:R-:W-:Y:S06]  /*05d0*/  BRA.U UP0, `(.L_x_0) ;  /* 0x0000000100307547 */ /* 0x011fec000b800000 */
[C---:B------:R-:W-:Y:S01]  /*05e0*/  IMAD.SHL.U32 R10, R2.reuse, 0x10, RZ ;  /* 0x00000010020a7824 */ /* 0x040fe200078e00ff */
[----:B------:R-:W-:Y:S01]  /*05f0*/  SHF.R.U32.HI R76, RZ, 0x2, R2 ;  /* 0x00000002ff4c7819 */ /* 0x000fe20000011602 */
[----:B------:R-:W-:Y:S01]  /*0600*/  IMAD.SHL.U32 R11, R2, 0x8, RZ ;  /* 0x00000008020b7824 */ /* 0x000fe200078e00ff */
[----:B------:R-:W-:Y:S02]  /*0610*/  CS2R R64, SRZ ;  /* 0x0000000000407805 */ /* 0x000fe4000001ff00 */
[----:B------:R-:W-:Y:S02]  /*0620*/  CS2R R12, SRZ ;  /* 0x00000000000c7805 */ /* 0x000fe4000001ff00 */
[----:B------:R-:W-:Y:S02]  /*0630*/  CS2R R48, SRZ ;  /* 0x0000000000307805 */ /* 0x000fe4000001ff00 */
[----:B------:R-:W-:Y:S02]  /*0640*/  CS2R R14, SRZ ;  /* 0x00000000000e7805 */ /* 0x000fe4000001ff00 */
[----:B------:R-:W-:-:S02]  /*0650*/  CS2R R66, SRZ ;  /* 0x0000000000427805 */ /* 0x000fc4000001ff00 */
[----:B------:R-:W-:Y:S02]  /*0660*/  CS2R R6, SRZ ;  /* 0x0000000000067805 */ /* 0x000fe4000001ff00 */
[----:B------:R-:W-:Y:S02]  /*0670*/  CS2R R50, SRZ ;  /* 0x0000000000327805 */ /* 0x000fe4000001ff00 */
[----:B------:R-:W-:Y:S01]  /*0680*/  CS2R R4, SRZ ;  /* 0x0000000000047805 */ /* 0x000fe2000001ff00 */
[----:B------:R-:W-:Y:S06]  /*0690*/  BRA `(.L_x_1) ;  /* 0x0000001400647947 */ /* 0x000fec0003800000 */
.L_x_0:
[----:B------:R-:W-:Y:S01]  /*06a0*/  IABS R32, R20 ;  /* 0x0000001400207213 */ /* 0x000fe20000000000 */
[----:B------:R-:W0:Y:S01]  /*06b0*/  LDCU UR6, c[0x0][0x3b0] ;  /* 0x00007600ff0677ac */ /* 0x000e220008000800 */
[----:B------:R-:W-:Y:S01]  /*06c0*/  IABS R28, R21 ;  /* 0x00000015001c7213 */ /* 0x000fe20000000000 */
[----:B------:R-:W1:Y:S01]  /*06d0*/  LDC R89, c[0x0][0x3a8] ;  /* 0x0000ea00ff597b82 */ /* 0x000e620000000800 */
[----:B------:R-:W2:Y:S01]  /*06e0*/  I2F.RP R16, R32 ;  /* 0x0000002000107306 */ /* 0x000ea20000209400 */
[----:B------:R-:W-:Y:S01]  /*06f0*/  IABS R25, R0 ;  /* 0x0000000000197213 */ /* 0x000fe20000000000 */
[----:B------:R-:W3:Y:S01]  /*0700*/  LDCU.128 UR12, c[0x0][0x380] ;  /* 0x00007000ff0c77ac */ /* 0x000ee20008000c00 */
[C---:B------:R-:W-:Y:S02]  /*0710*/  LEA.HI R23, R2.reuse, R9, RZ, 0x1b ;  /* 0x0000000902177211 */ /* 0x040fe400078fd8ff */
[----:B------:R-:W-:Y:S02]  /*0720*/  CS2R R68, SRZ ;  /* 0x0000000000447805 */ /* 0x000fe4000001ff00 */
[----:B------:R-:W-:Y:S01]  /*0730*/  LOP3.LUT R27, R2, 0x7, RZ, 0xc0, !PT ;  /* 0x00000007021b7812 */ /* 0x000fe200078ec0ff */
[----:B------:R-:W4:Y:S01]  /*0740*/  LDCU UR10, c[0x0][0x3a4] ;  /* 0x00007480ff0a77ac */ /* 0x000f220008000800 */
[----:B------:R-:W-:Y:S01]  /*0750*/  ISETP.GE.AND P5, PT, R0, RZ, PT ;  /* 0x000000ff0000720c */ /* 0x000fe20003fa6270 */
[----:B------:R-:W5:Y:S01]  /*0760*/  I2F.RP R13, R28 ;  /* 0x0000001c000d7306 */ /* 0x000f620000209400 */
[C---:B------:R-:W-:Y:S01]  /*0770*/  VIADD R34, R23.reuse, 0x70 ;  /* 0x0000007017227836 */ /* 0x040fe20000000000 */
[----:B------:R-:W-:Y:S01]  /*0780*/  LOP3.LUT R79, R2, 0x1f, RZ, 0xc0, !PT ;  /* 0x0000001f024f7812 */ /* 0x000fe200078ec0ff */
[C---:B------:R-:W-:Y:S01]  /*0790*/  VIADD R36, R23.reuse, 0x50 ;  /* 0x0000005017247836 */ /* 0x040fe20000000000 */
[----:B------:R-:W-:Y:S01]  /*07a0*/  SHF.R.U32.HI R76, RZ, 0x2, R2 ;  /* 0x00000002ff4c7819 */ /* 0x000fe20000011602 */
[C---:B------:R-:W-:Y:S01]  /*07b0*/  VIADD R38, R23.reuse, 0x30 ;  /* 0x0000003017267836 */ /* 0x040fe20000000000 */
[----:B------:R-:W-:Y:S01]  /*07c0*/  IABS R18, R34 ;  /* 0x0000002200127213 */ /* 0x000fe20000000000 */
[----:B------:R-:W-:Y:S01]  /*07d0*/  VIADD R23, R23, 0x10 ;  /* 0x0000001017177836 */ /* 0x000fe20000000000 */
[----:B--2---:R-:W2:Y:S01]  /*07e0*/  MUFU.RCP R16, R16 ;  /* 0x0000001000107308 */ /* 0x004ea20000001000 */
[----:B------:R-:W-:-:S02]  /*07f0*/  IABS R22, R36 ;  /* 0x0000002400167213 */ /* 0x000fc40000000000 */
[----:B------:R-:W-:Y:S02]  /*0800*/  CS2R R70, SRZ ;  /* 0x0000000000467805 */ /* 0x000fe4000001ff00 */
[----:B------:R-:W-:Y:S02]  /*0810*/  IABS R26, R38 ;  /* 0x00000026001a7213 */ /* 0x000fe40000000000 */
[----:B------:R-:W-:Y:S02]  /*0820*/  CS2R R64, SRZ ;  /* 0x0000000000407805 */ /* 0x000fe4000001ff00 */
[----:B------:R-:W-:Y:S02]  /*0830*/  IABS R30, R23 ;  /* 0x00000017001e7213 */ /* 0x000fe40000000000 */
[----:B------:R-:W-:Y:S01]  /*0840*/  CS2R R66, SRZ ;  /* 0x0000000000427805 */ /* 0x000fe2000001ff00 */
[----:B-1----:R-:W-:Y:S01]  /*0850*/  IMAD.SHL.U32 R81, R89, 0x20, RZ ;  /* 0x0000002059517824 */ /* 0x002fe200078e00ff */
[----:B-----5:R-:W1:Y:S01]  /*0860*/  MUFU.RCP R13, R13 ;  /* 0x0000000d000d7308 */ /* 0x020e620000001000 */
[-C--:B------:R-:W-:Y:S01]  /*0870*/  IMAD R82, R96, R89.reuse, RZ ;  /* 0x0000005960527224 */ /* 0x080fe200078e02ff */
[----:B------:R-:W-:Y:S01]  /*0880*/  CS2R R60, SRZ ;  /* 0x00000000003c7805 */ /* 0x000fe2000001ff00 */
[-C--:B------:R-:W-:Y:S01]  /*0890*/  IMAD R83, R8, R89.reuse, RZ ;  /* 0x0000005908537224 */ /* 0x080fe200078e02ff */
[----:B------:R-:W-:Y:S01]  /*08a0*/  CS2R R62, SRZ ;  /* 0x00000000003e7805 */ /* 0x000fe2000001ff00 */
[-C--:B------:R-:W-:Y:S01]  /*08b0*/  IMAD R84, R7, R89.reuse, RZ ;  /* 0x0000005907547224 */ /* 0x080fe200078e02ff */
[----:B------:R-:W-:Y:S01]  /*08c0*/  CS2R R56, SRZ ;  /* 0x0000000000387805 */ /* 0x000fe2000001ff00 */
[-C--:B------:R-:W-:Y:S01]  /*08d0*/  IMAD R85, R6, R89.reuse, RZ ;  /* 0x0000005906557224 */ /* 0x080fe200078e02ff */
[----:B------:R-:W-:Y:S01]  /*08e0*/  CS2R R58, SRZ ;  /* 0x00000000003a7805 */ /* 0x000fe2000001ff00 */
[----:B--2---:R-:W-:Y:S01]  /*08f0*/  VIADD R14, R16, 0xffffffe ;  /* 0x0ffffffe100e7836 */ /* 0x004fe20000000000 */
[----:B------:R-:W-:Y:S01]  /*0900*/  CS2R R52, SRZ ;  /* 0x0000000000347805 */ /* 0x000fe2000001ff00 */
[----:B------:R-:W-:Y:S01]  /*0910*/  IMAD.SHL.U32 R16, R2, 0x2, RZ ;  /* 0x0000000202107824 */ /* 0x000fe200078e00ff */
[----:B------:R-:W-:Y:S01]  /*0920*/  CS2R R54, SRZ ;  /* 0x0000000000367805 */ /* 0x000fe2000001ff00 */
[----:B------:R2:W5:Y:S01]  /*0930*/  F2I.FTZ.U32.TRUNC.NTZ R15, R14 ;  /* 0x0000000e000f7305 */ /* 0x000562000021f000 */
[-C--:B------:R-:W-:Y:S01]  /*0940*/  IMAD R86, R5, R89.reuse, RZ ;  /* 0x0000005905567224 */ /* 0x080fe200078e02ff */
[----:B------:R-:W-:Y:S01]  /*0950*/  CS2R R48, SRZ ;  /* 0x0000000000307805 */ /* 0x000fe2000001ff00 */
[-C--:B------:R-:W-:Y:S01]  /*0960*/  IMAD R87, R4, R89.reuse, RZ ;  /* 0x0000005904577224 */ /* 0x080fe200078e02ff */
[----:B------:R-:W-:Y:S01]  /*0970*/  CS2R R50, SRZ ;  /* 0x0000000000327805 */ /* 0x000fe2000001ff00 */
[----:B-1----:R-:W-:Y:S01]  /*0980*/  VIADD R10, R13, 0xffffffe ;  /* 0x0ffffffe0d0a7836 */ /* 0x002fe20000000000 */
[----:B------:R-:W-:Y:S01]  /*0990*/  CS2R R44, SRZ ;  /* 0x00000000002c7805 */ /* 0x000fe2000001ff00 */
[----:B------:R-:W-:Y:S01]  /*09a0*/  IMAD R88, R3, R89, RZ ;  /* 0x0000005903587224 */ /* 0x000fe200078e02ff */
[----:B------:R-:W-:Y:S01]  /*09b0*/  CS2R R46, SRZ ;  /* 0x00000000002e7805 */ /* 0x000fe2000001ff00 */
[----:B------:R1:W0:Y:S01]  /*09c0*/  F2I.FTZ.U32.TRUNC.NTZ R11, R10 ;  /* 0x0000000a000b7305 */ /* 0x000222000021f000 */
[----:B--2---:R-:W-:-:S02]  /*09d0*/  IMAD.MOV.U32 R14, RZ, RZ, RZ ;  /* 0x000000ffff0e7224 */ /* 0x004fc400078e00ff */
[----:B------:R-:W-:Y:S02]  /*09e0*/  IMAD R89, R94, R89, RZ ;  /* 0x000000595e597224 */ /* 0x000fe400078e02ff */
[----:B-----5:R-:W-:Y:S02]  /*09f0*/  IMAD.MOV R17, RZ, RZ, -R15 ;  /* 0x000000ffff117224 */ /* 0x020fe400078e0a0f */
[----:B-1----:R-:W-:Y:S02]  /*0a00*/  IMAD.MOV.U32 R10, RZ, RZ, RZ ;  /* 0x000000ffff0a7224 */ /* 0x002fe400078e00ff */
[----:B------:R-:W-:-:S04]  /*0a10*/  IMAD R17, R17, R32, RZ ;  /* 0x0000002011117224 */ /* 0x000fc800078e02ff */
[----:B------:R-:W-:Y:S01]  /*0a20*/  IMAD.HI.U32 R15, R15, R17, R14 ;  /* 0x000000110f0f7227 */ /* 0x000fe200078e000e */
[----:B------:R-:W-:Y:S02]  /*0a30*/  SHF.R.U32.HI R14, RZ, 0x5, R2 ;  /* 0x00000005ff0e7819 */ /* 0x000fe40000011602 */
[----:B------:R-:W-:Y:S01]  /*0a40*/  LEA R17, R27, UR5, 0x6 ;  /* 0x000000051b117c11 */ /* 0x000fe2000f8e30ff */
[----:B0-----:R-:W-:Y:S01]  /*0a50*/  IMAD.MOV R19, RZ, RZ, -R11 ;  /* 0x000000ffff137224 */ /* 0x001fe200078e0a0b */
[----:B------:R-:W-:Y:S01]  /*0a60*/  SGXT.U32 R14, R14, 0x4 ;  /* 0x000000040e0e781a */ /* 0x000fe20000000000 */
[----:B------:R-:W-:-:S03]  /*0a70*/  IMAD.HI.U32 R15, R15, R25, RZ ;  /* 0x000000190f0f7227 */ /* 0x000fc600078e00ff */
[----:B------:R-:W-:Y:S01]  /*0a80*/  LOP3.LUT R33, R9, R14, RZ, 0xfc, !PT ;  /* 0x0000000e09217212 */ /* 0x000fe200078efcff */
[----:B------:R-:W-:Y:S02]  /*0a90*/  IMAD R13, R19, R28, RZ ;  /* 0x0000001c130d7224 */ /* 0x000fe400078e02ff */
[----:B------:R-:W-:Y:S01]  /*0aa0*/  IMAD.MOV R15, RZ, RZ, -R15 ;  /* 0x000000ffff0f7224 */ /* 0x000fe200078e0a0f */
[----:B------:R-:W-:Y:S01]  /*0ab0*/  LOP3.LUT R35, R33, 0x60, RZ, 0xfc, !PT ;  /* 0x0000006021237812 */ /* 0x000fe200078efcff */
[----:B------:R-:W-:Y:S01]  /*0ac0*/  IMAD.HI.U32 R13, R11, R13, R10 ;  /* 0x0000000d0b0d7227 */ /* 0x000fe200078e000a */
[C---:B------:R-:W-:Y:S02]  /*0ad0*/  LOP3.LUT R37, R33.reuse, 0x40, RZ, 0xfc, !PT ;  /* 0x0000004021257812 */ /* 0x040fe400078efcff */
[----:B------:R-:W-:Y:S01]  /*0ae0*/  IABS R19, R35 ;  /* 0x0000002300137213 */ /* 0x000fe20000000000 */
[----:B------:R-:W-:Y:S01]  /*0af0*/  IMAD R25, R32, R15, R25 ;  /* 0x0000000f20197224 */ /* 0x000fe200078e0219 */
[----:B------:R-:W-:Y:S01]  /*0b00*/  IABS R24, R37 ;  /* 0x0000002500187213 */ /* 0x000fe20000000000 */
[C---:B------:R-:W-:Y:S01]  /*0b10*/  IMAD.SHL.U32 R11, R2.reuse, 0x8, RZ ;  /* 0x00000008020b7824 */ /* 0x040fe200078e00ff */
[----:B------:R-:W-:Y:S01]  /*0b20*/  LOP3.LUT R39, R33, 0x20, RZ, 0xfc, !PT ;  /* 0x0000002021277812 */ /* 0x000fe200078efcff */
[----:B------:R-:W-:Y:S01]  /*0b30*/  IMAD.SHL.U32 R10, R2, 0x10, RZ ;  /* 0x00000010020a7824 */ /* 0x000fe200078e00ff */
[----:B------:R-:W-:Y:S01]  /*0b40*/  ISETP.GT.U32.AND P0, PT, R32, R25, PT ;  /* 0x000000192000720c */ /* 0x000fe20003f04070 */
[----:B------:R-:W-:Y:S01]  /*0b50*/  IMAD.HI.U32 R15, R13, R19, RZ ;  /* 0x000000130d0f7227 */ /* 0x000fe200078e00ff */
[----:B------:R-:W-:-:S02]  /*0b60*/  LOP3.LUT R14, R11, 0x30, R16, 0x48, !PT ;  /* 0x000000300b0e7812 */ /* 0x000fc400078e4810 */
[----:B------:R-:W-:Y:S01]  /*0b70*/  LOP3.LUT R77, R10, 0x600, RZ, 0xc0, !PT ;  /* 0x000006000a4d7812 */ /* 0x000fe200078ec0ff */
[----:B------:R-:W-:Y:S01]  /*0b80*/  IMAD.MOV R15, RZ, RZ, -R15 ;  /* 0x000000ffff0f7224 */ /* 0x000fe200078e0a0f */
[----:B------:R-:W-:Y:S01]  /*0b90*/  IABS R29, R39 ;  /* 0x00000027001d7213 */ /* 0x000fe20000000000 */
[----:B------:R-:W-:Y:S01]  /*0ba0*/  IMAD R27, R27, 0x110, RZ ;  /* 0x000001101b1b7824 */ /* 0x000fe200078e02ff */
[----:B------:R-:W-:Y:S01]  /*0bb0*/  IADD3 R77, PT, PT, R14, R17, R77 ;  /* 0x000000110e4d7210 */ /* 0x000fe20007ffe04d */
[----:B------:R-:W-:Y:S01]  /*0bc0*/  IMAD.HI.U32 R14, R13, R18, RZ ;  /* 0x000000120d0e7227 */ /* 0x000fe200078e00ff */
[----:B------:R-:W-:-:S03]  /*0bd0*/  IABS R31, R33 ;  /* 0x00000021001f7213 */ /* 0x000fc60000000000 */
[----:B------:R-:W-:Y:S02]  /*0be0*/  IMAD.MOV R17, RZ, RZ, -R14 ;  /* 0x000000ffff117224 */ /* 0x000fe400078e0a0e */
[----:B------:R-:W-:Y:S02]  /*0bf0*/  @!P0 IMAD.IADD R25, R25, 0x1, -R32 ;  /* 0x0000000119198824 */ /* 0x000fe400078e0a20 */
[----:B------:R-:W-:Y:S02]  /*0c00*/  IMAD R14, R28, R17, R18 ;  /* 0x000000111c0e7224 */ /* 0x000fe400078e0212 */
[----:B------:R-:W-:Y:S01]  /*0c10*/  IMAD.HI.U32 R18, R13, R24, RZ ;  /* 0x000000180d127227 */ /* 0x000fe200078e00ff */
[----:B------:R-:W-:Y:S02]  /*0c20*/  ISETP.GT.U32.AND P0, PT, R32, R25, PT ;  /* 0x000000192000720c */ /* 0x000fe40003f04070 */
[C---:B------:R-:W-:Y:S01]  /*0c30*/  ISETP.GT.U32.AND P1, PT, R28.reuse, R14, PT ;  /* 0x0000000e1c00720c */ /* 0x040fe20003f24070 */
[----:B------:R-:W-:-:S02]  /*0c40*/  IMAD R15, R28, R15, R19 ;  /* 0x0000000f1c0f7224 */ /* 0x000fc400078e0213 */
[----:B------:R-:W-:-:S03]  /*0c50*/  IMAD.HI.U32 R17, R13, R22, RZ ;  /* 0x000000160d117227 */ /* 0x000fc600078e00ff */
[C---:B------:R-:W-:Y:S01]  /*0c60*/  ISETP.GT.U32.AND P2, PT, R28.reuse, R15, PT ;  /* 0x0000000f1c00720c */ /* 0x040fe20003f44070 */
[----:B------:R-:W-:Y:S02]  /*0c70*/  IMAD.MOV R19, RZ, RZ, -R18 ;  /* 0x000000ffff137224 */ /* 0x000fe400078e0a12 */
[----:B------:R-:W-:Y:S02]  /*0c80*/  IMAD.MOV R17, RZ, RZ, -R17 ;  /* 0x000000ffff117224 */ /* 0x000fe400078e0a11 */
[C---:B------:R-:W-:Y:S02]  /*0c90*/  IMAD R18, R28.reuse, R19, R24 ;  /* 0x000000131c127224 */ /* 0x040fe400078e0218 */
[C---:B------:R-:W-:Y:S02]  /*0ca0*/  IMAD R17, R28.reuse, R17, R22 ;  /* 0x000000111c117224 */ /* 0x040fe400078e0216 */
[----:B------:R-:W-:Y:S01]  /*0cb0*/  IMAD.HI.U32 R22, R13, R29, RZ ;  /* 0x0000001d0d167227 */ /* 0x000fe200078e00ff */
[----:B------:R-:W-:-:S02]  /*0cc0*/  ISETP.GT.U32.AND P4, PT, R28, R18, PT ;  /* 0x000000121c00720c */ /* 0x000fc40003f84070 */
[----:B------:R-:W-:Y:S01]  /*0cd0*/  ISETP.GT.U32.AND P3, PT, R28, R17, PT ;  /* 0x000000111c00720c */ /* 0x000fe20003f64070 */
[----:B------:R-:W-:-:S04]  /*0ce0*/  IMAD.HI.U32 R19, R13, R26, RZ ;  /* 0x0000001a0d137227 */ /* 0x000fc800078e00ff */
[----:B------:R-:W-:Y:S01]  /*0cf0*/  @!P0 IMAD.IADD R25, R25, 0x1, -R32 ;  /* 0x0000000119198824 */ /* 0x000fe200078e0a20 */
[----:B------:R-:W-:Y:S01]  /*0d00*/  ISETP.NE.AND P0, PT, R20, RZ, PT ;  /* 0x000000ff1400720c */ /* 0x000fe20003f05270 */
[----:B------:R-:W-:Y:S02]  /*0d10*/  IMAD.MOV R22, RZ, RZ, -R22 ;  /* 0x000000ffff167224 */ /* 0x000fe400078e0a16 */
[----:B------:R-:W-:-:S04]  /*0d20*/  IMAD.HI.U32 R24, R13, R30, RZ ;  /* 0x0000001e0d187227 */ /* 0x000fc800078e00ff */
[----:B------:R-:W-:Y:S02]  /*0d30*/  IMAD.MOV R19, RZ, RZ, -R19 ;  /* 0x000000ffff137224 */ /* 0x000fe400078e0a13 */
[C---:B------:R-:W-:Y:S02]  /*0d40*/  IMAD R22, R28.reuse, R22, R29 ;  /* 0x000000161c167224 */ /* 0x040fe400078e021d */
[----:B------:R-:W-:Y:S02]  /*0d50*/  IMAD.MOV R29, RZ, RZ, -R24 ;  /* 0x000000ffff1d7224 */ /* 0x000fe400078e0a18 */
[----:B------:R-:W-:Y:S01]  /*0d60*/  @!P2 IMAD.IADD R15, R15, 0x1, -R28 ;  /* 0x000000010f0fa824 */ /* 0x000fe200078e0a1c */
[C---:B------:R-:W-:Y:S01]  /*0d70*/  ISETP.GT.U32.AND P6, PT, R28.reuse, R22, PT ;  /* 0x000000161c00720c */ /* 0x040fe20003fc4070 */
[C---:B------:R-:W-:Y:S02]  /*0d80*/  IMAD R19, R28.reuse, R19, R26 ;  /* 0x000000131c137224 */ /* 0x040fe400078e021a */
[----:B------:R-:W-:Y:S01]  /*0d90*/  IMAD.MOV.U32 R26, RZ, RZ, R25 ;  /* 0x000000ffff1a7224 */ /* 0x000fe200078e0019 */
[----:B------:R-:W-:Y:S01]  /*0da0*/  ISETP.GT.U32.AND P2, PT, R28, R15, PT ;  /* 0x0000000f1c00720c */ /* 0x000fe20003f44070 */
[----:B------:R-:W-:-:S02]  /*0db0*/  @!P4 IMAD.IADD R18, R18, 0x1, -R28 ;  /* 0x000000011212c824 */ /* 0x000fc400078e0a1c */
[C---:B------:R-:W-:Y:S02]  /*0dc0*/  IMAD R24, R28.reuse, R29, R30 ;  /* 0x0000001d1c187224 */ /* 0x040fe400078e021e */
[----:B------:R-:W-:Y:S01]  /*0dd0*/  IMAD.HI.U32 R13, R13, R31, RZ ;  /* 0x0000001f0d0d7227 */ /* 0x000fe200078e00ff */
[----:B------:R-:W-:-:S03]  /*0de0*/  ISETP.GT.U32.AND P4, PT, R28, R18, PT ;  /* 0x000000121c00720c */ /* 0x000fc60003f84070 */
[----:B------:R-:W-:Y:S01]  /*0df0*/  @!P5 IMAD.MOV R26, RZ, RZ, -R26 ;  /* 0x000000ffff1ad224 */ /* 0x000fe200078e0a1a */
[----:B------:R-:W-:Y:S01]  /*0e00*/  @!P0 LOP3.LUT R26, RZ, R20, RZ, 0x33, !PT ;  /* 0x00000014ff1a8212 */ /* 0x000fe200078e33ff */
[----:B------:R-:W-:Y:S01]  /*0e10*/  IMAD.MOV R13, RZ, RZ, -R13 ;  /* 0x000000ffff0d7224 */ /* 0x000fe200078e0a0d */
[----:B------:R-:W-:Y:S01]  /*0e20*/  ISETP.GT.U32.AND P0, PT, R28, R24, PT ;  /* 0x000000181c00720c */ /* 0x000fe20003f04070 */
[--C-:B------:R-:W-:Y:S01]  /*0e30*/  @!P1 IMAD.IADD R14, R14, 0x1, -R28.reuse ;  /* 0x000000010e0e9824 */ /* 0x100fe200078e0a1c */
[C---:B------:R-:W-:Y:S01]  /*0e40*/  ISETP.GT.U32.AND P5, PT, R28.reuse, R19, PT ;  /* 0x000000131c00720c */ /* 0x040fe20003fa4070 */
[----:B------:R-:W-:Y:S01]  /*0e50*/  IMAD R25, R28, R13, R31 ;  /* 0x0000000d1c197224 */ /* 0x000fe200078e021f */
[----:B------:R-:W-:Y:S01]  /*0e60*/  LOP3.LUT R13, R16, 0x10, RZ, 0xc0, !PT ;  /* 0x00000010100d7812 */ /* 0x000fe200078ec0ff */
[--C-:B------:R-:W-:Y:S01]  /*0e70*/  @!P2 IMAD.IADD R15, R15, 0x1, -R28.reuse ;  /* 0x000000010f0fa824 */ /* 0x100fe200078e0a1c */
[----:B------:R-:W-:Y:S01]  /*0e80*/  ISETP.GT.U32.AND P1, PT, R28, R14, PT ;  /* 0x0000000e1c00720c */ /* 0x000fe20003f24070 */
[--C-:B------:R-:W-:Y:S01]  /*0e90*/  @!P6 IMAD.IADD R22, R22, 0x1, -R28.reuse ;  /* 0x000000011616e824 */ /* 0x100fe200078e0a1c */
[----:B------:R-:W-:Y:S01]  /*0ea0*/  ISETP.GT.U32.AND P2, PT, R28, R25, PT ;  /* 0x000000191c00720c */ /* 0x000fe20003f44070 */
[--C-:B------:R-:W-:Y:S01]  /*0eb0*/  @!P4 IMAD.IADD R18, R18, 0x1, -R28.reuse ;  /* 0x000000011212c824 */ /* 0x100fe200078e0a1c */
[----:B------:R-:W-:Y:S01]  /*0ec0*/  ISETP.GE.AND P4, PT, R35, RZ, PT ;  /* 0x000000ff2300720c */ /* 0x000fe20003f86270 */
[--C-:B------:R-:W-:Y:S01]  /*0ed0*/  @!P3 IMAD.IADD R17, R17, 0x1, -R28.reuse ;  /* 0x000000011111b824 */ /* 0x100fe200078e0a1c */
[----:B------:R-:W-:Y:S01]  /*0ee0*/  LEA.HI R20, R12, R13, RZ, 0x1e ;  /* 0x0000000d0c147211 */ /* 0x000fe200078ff0ff */
[--C-:B------:R-:W-:Y:S01]  /*0ef0*/  @!P0 IMAD.IADD R24, R24, 0x1, -R28.reuse ;  /* 0x0000000118188824 */ /* 0x100fe200078e0a1c */
[----:B------:R-:W-:Y:S01]  /*0f00*/  ISETP.GT.U32.AND P0, PT, R28, R22, PT ;  /* 0x000000161c00720c */ /* 0x000fe20003f04070 */
[----:B------:R-:W-:Y:S01]  /*0f10*/  IMAD.SHL.U32 R13, R2, 0x80, RZ ;  /* 0x00000080020d7824 */ /* 0x000fe200078e00ff */
[----:B------:R-:W-:Y:S01]  /*0f20*/  ISETP.GT.U32.AND P3, PT, R28, R17, PT ;  /* 0x000000111c00720c */ /* 0x000fe20003f64070 */
[--C-:B------:R-:W-:Y:S01]  /*0f30*/  @!P5 IMAD.IADD R19, R19, 0x1, -R28.reuse ;  /* 0x000000011313d824 */ /* 0x100fe200078e0a1c */
[----:B------:R-:W-:Y:S01]  /*0f40*/  LOP3.LUT R20, R27, R20, RZ, 0x3c, !PT ;  /* 0x000000141b147212 */ /* 0x000fe200078e3cff */
[--C-:B------:R-:W-:Y:S01]  /*0f50*/  @!P1 IMAD.IADD R14, R14, 0x1, -R28.reuse ;  /* 0x000000010e0e9824 */ /* 0x100fe200078e0a1c */
[----:B------:R-:W-:Y:S01]  /*0f60*/  ISETP.GE.AND P1, PT, R34, RZ, PT ;  /* 0x000000ff2200720c */ /* 0x000fe20003f26270 */
[--C-:B------:R-:W-:Y:S01]  /*0f70*/  @!P2 IMAD.IADD R25, R25, 0x1, -R28.reuse ;  /* 0x000000011919a824 */ /* 0x100fe200078e0a1c */
[----:B------:R-:W-:Y:S01]  /*0f80*/  LOP3.LUT R13, R13, 0x800, RZ, 0xc0, !PT ;  /* 0x000008000d0d7812 */ /* 0x000fe200078ec0ff */
[----:B------:R-:W-:Y:S01]  /*0f90*/  @!P4 IMAD.MOV R15, RZ, RZ, -R15 ;  /* 0x000000ffff0fc224 */ /* 0x000fe200078e0a0f */
[----:B------:R-:W-:Y:S01]  /*0fa0*/  ISETP.GT.U32.AND P6, PT, R28, R19, PT ;  /* 0x000000131c00720c */ /* 0x000fe20003fc4070 */
[----:B----4-:R-:W-:Y:S01]  /*0fb0*/  IMAD R26, R26, UR10, RZ ;  /* 0x0000000a1a1a7c24 */ /* 0x010fe2000f8e02ff */
[----:B------:R-:W-:Y:S01]  /*0fc0*/  ISETP.GT.U32.AND P4, PT, R28, R25, PT ;  /* 0x000000191c00720c */ /* 0x000fe20003f84070 */
[--C-:B------:R-:W-:Y:S01]  /*0fd0*/  @!P0 IMAD.IADD R22, R22, 0x1, -R28.reuse ;  /* 0x0000000116168824 */ /* 0x100fe200078e0a1c */
[----:B------:R-:W-:Y:S01]  /*0fe0*/  ISETP.GE.AND P0, PT, R37, RZ, PT ;  /* 0x000000ff2500720c */ /* 0x000fe20003f06270 */
[----:B------:R-:W-:Y:S01]  /*0ff0*/  @!P3 IMAD.IADD R17, R17, 0x1, -R28 ;  /* 0x000000011111b824 */ /* 0x000fe200078e0a1c */
[----:B------:R-:W-:-:S02]  /*1000*/  IADD3 R78, PT, PT, R20, UR5, R13 ;  /* 0x00000005144e7c10 */ /* 0x000fc4000fffe00d */
[----:B------:R-:W-:Y:S01]  /*1010*/  ISETP.GE.AND P3, PT, R36, RZ, PT ;  /* 0x000000ff2400720c */ /* 0x000fe20003f66270 */
[----:B------:R-:W-:Y:S01]  /*1020*/  @!P1 IMAD.MOV R14, RZ, RZ, -R14 ;  /* 0x000000ffff0e9224 */ /* 0x000fe200078e0a0e */
[----:B------:R-:W-:Y:S02]  /*1030*/  ISETP.GT.U32.AND P1, PT, R28, R24, PT ;  /* 0x000000181c00720c */ /* 0x000fe40003f24070 */
[----:B------:R-:W-:Y:S01]  /*1040*/  LOP3.LUT R13, RZ, R21, RZ, 0x33, !PT ;  /* 0x00000015ff0d7212 */ /* 0x000fe200078e33ff */
[--C-:B------:R-:W-:Y:S01]  /*1050*/  @!P6 IMAD.IADD R19, R19, 0x1, -R28.reuse ;  /* 0x000000011313e824 */ /* 0x100fe200078e0a1c */
[----:B------:R-:W-:Y:S01]  /*1060*/  ISETP.GE.AND P5, PT, R38, RZ, PT ;  /* 0x000000ff2600720c */ /* 0x000fe20003fa6270 */
[----:B------:R-:W-:Y:S01]  /*1070*/  @!P4 IMAD.IADD R25, R25, 0x1, -R28 ;  /* 0x000000011919c824 */ /* 0x000fe200078e0a1c */
[----:B------:R-:W-:Y:S01]  /*1080*/  ISETP.NE.AND P4, PT, R21, RZ, PT ;  /* 0x000000ff1500720c */ /* 0x000fe20003f85270 */
[----:B------:R-:W-:Y:S01]  /*1090*/  @!P0 IMAD.MOV R18, RZ, RZ, -R18 ;  /* 0x000000ffff128224 */ /* 0x000fe200078e0a12 */
[----:B------:R-:W-:-:S02]  /*10a0*/  ISETP.GE.AND P2, PT, R23, RZ, PT ;  /* 0x000000ff1700720c */ /* 0x000fc40003f46270 */
[----:B------:R-:W-:Y:S01]  /*10b0*/  ISETP.GE.AND P6, PT, R33, RZ, PT ;  /* 0x000000ff2100720c */ /* 0x000fe20003fc6270 */
[----:B------:R-:W-:Y:S01]  /*10c0*/  @!P3 IMAD.MOV R17, RZ, RZ, -R17 ;  /* 0x000000ffff11b224 */ /* 0x000fe200078e0a11 */
[----:B------:R-:W-:Y:S01]  /*10d0*/  SEL R18, R13, R18, !P4 ;  /* 0x000000120d127207 */ /* 0x000fe20006000000 */
[----:B------:R-:W-:Y:S01]  /*10e0*/  @!P1 IMAD.IADD R24, R24, 0x1, -R28 ;  /* 0x0000000118189824 */ /* 0x000fe200078e0a1c */
[----:B------:R-:W-:Y:S02]  /*10f0*/  ISETP.GE.AND P1, PT, R39, RZ, PT ;  /* 0x000000ff2700720c */ /* 0x000fe40003f26270 */
[C---:B------:R-:W-:Y:S01]  /*1100*/  SEL R17, R13.reuse, R17, !P4 ;  /* 0x000000110d117207 */ /* 0x040fe20006000000 */
[----:B------:R-:W-:Y:S01]  /*1110*/  IMAD R18, R18, UR6, RZ ;  /* 0x0000000612127c24 */ /* 0x000fe2000f8e02ff */
[C---:B------:R-:W-:Y:S01]  /*1120*/  SEL R14, R13.reuse, R14, !P4 ;  /* 0x0000000e0d0e7207 */ /* 0x040fe20006000000 */
[----:B------:R-:W-:Y:S01]  /*1130*/  @!P5 IMAD.MOV R19, RZ, RZ, -R19 ;  /* 0x000000ffff13d224 */ /* 0x000fe200078e0a13 */
[C---:B------:R-:W-:Y:S01]  /*1140*/  SEL R15, R13.reuse, R15, !P4 ;  /* 0x0000000f0d0f7207 */ /* 0x040fe20006000000 */
[----:B------:R-:W-:Y:S01]  /*1150*/  @!P2 IMAD.MOV R24, RZ, RZ, -R24 ;  /* 0x000000ffff18a224 */ /* 0x000fe200078e0a18 */
[C---:B---3--:R-:W-:Y:S01]  /*1160*/  LEA R106, P3, R18.reuse, UR14, 0x1 ;  /* 0x0000000e126a7c11 */ /* 0x048fe2000f8608ff */
[----:B------:R-:W-:Y:S01]  /*1170*/  @!P6 IMAD.MOV R25, RZ, RZ, -R25 ;  /* 0x000000ffff19e224 */ /* 0x000fe200078e0a19 */
[----:B------:R-:W-:Y:S01]  /*1180*/  SEL R19, R13, R19, !P4 ;  /* 0x000000130d137207 */ /* 0x000fe20006000000 */
[----:B------:R-:W-:Y:S01]  /*1190*/  IMAD R17, R17, UR6, RZ ;  /* 0x0000000611117c24 */ /* 0x000fe2000f8e02ff */
[----:B------:R-:W-:Y:S01]  /*11a0*/  LEA.HI.X.SX32 R107, R18, UR15, 0x1, P3 ;  /* 0x0000000f126b7c11 */ /* 0x000fe200098f0eff */
[----:B------:R-:W-:Y:S01]  /*11b0*/  @!P1 IMAD.MOV R22, RZ, RZ, -R22 ;  /* 0x000000ffff169224 */ /* 0x000fe200078e0a16 */
[----:B------:R-:W0:Y:S01]  /*11c0*/  LDC R18, c[0x0][0x3ac] ;  /* 0x0000eb00ff127b82 */ /* 0x000e220000000800 */
[----:B------:R-:W-:Y:S01]  /*11d0*/  SEL R24, R13, R24, !P4 ;  /* 0x000000180d187207 */ /* 0x000fe20006000000 */
[----:B------:R-:W-:Y:S01]  /*11e0*/  IMAD R14, R14, UR6, RZ ;  /* 0x000000060e0e7c24 */ /* 0x000fe2000f8e02ff */
[----:B------:R-:W-:Y:S01]  /*11f0*/  LEA R108, P2, R17, UR14, 0x1 ;  /* 0x0000000e116c7c11 */ /* 0x000fe2000f8408ff */
[----:B------:R-:W-:Y:S01]  /*1200*/  IMAD R15, R15, UR6, RZ ;  /* 0x000000060f0f7c24 */ /* 0x000fe2000f8e02ff */
[----:B------:R-:W-:Y:S01]  /*1210*/  SEL R22, R13, R22, !P4 ;  /* 0x000000160d167207 */ /* 0x000fe20006000000 */
[----:B------:R-:W-:Y:S01]  /*1220*/  IMAD R19, R19, UR6, RZ ;  /* 0x0000000613137c24 */ /* 0x000fe2000f8e02ff */
[----:B------:R-:W-:Y:S01]  /*1230*/  SEL R13, R13, R25, !P4 ;  /* 0x000000190d0d7207 */ /* 0x000fe20006000000 */
[----:B------:R-:W-:Y:S01]  /*1240*/  IMAD R24, R24, UR6, RZ ;  /* 0x0000000618187c24 */ /* 0x000fe2000f8e02ff */
[----:B------:R-:W-:Y:S01]  /*1250*/  LEA R112, P0, R14, UR14, 0x1 ;  /* 0x0000000e0e707c11 */ /* 0x000fe2000f8008ff */
[----:B------:R-:W-:Y:S01]  /*1260*/  IMAD R22, R22, UR6, RZ ;  /* 0x0000000616167c24 */ /* 0x000fe2000f8e02ff */
[----:B------:R-:W-:Y:S01]  /*1270*/  LEA.HI.X.SX32 R109, R17, UR15, 0x1, P2 ;  /* 0x0000000f116d7c11 */ /* 0x000fe200090f0eff */
[----:B------:R-:W-:Y:S01]  /*1280*/  IMAD R13, R13, UR6, RZ ;  /* 0x000000060d0d7c24 */ /* 0x000fe2000f8e02ff */
[----:B------:R-:W-:Y:S01]  /*1290*/  LEA R114, P6, R26, UR12, 0x1 ;  /* 0x0000000c1a727c11 */ /* 0x000fe2000f8c08ff */
[----:B------:R-:W-:Y:S01]  /*12a0*/  USHF.R.S32.HI UR6, URZ, 0x1f, UR4 ;  /* 0x0000001fff067899 */ /* 0x000fe20008011404 */
[----:B------:R-:W-:-:S02]  /*12b0*/  SHF.R.U32.HI R17, RZ, 0x3, R12 ;  /* 0x00000003ff117819 */ /* 0x000fc4000001160c */
[----:B------:R-:W-:Y:S01]  /*12c0*/  LEA.HI.X.SX32 R113, R14, UR15, 0x1, P0 ;  /* 0x0000000f0e717c11 */ /* 0x000fe200080f0eff */
[----:B------:R-:W-:Y:S01]  /*12d0*/  ULEA.HI UR6, UR6, UR4, URZ, 0x5 ;  /* 0x0000000406067291 */ /* 0x000fe2000f8f28ff */
[----:B------:R-:W-:Y:S02]  /*12e0*/  LEA R110, P1, R15, UR14, 0x1 ;  /* 0x0000000e0f6e7c11 */ /* 0x000fe4000f8208ff */
[----:B------:R-:W-:Y:S01]  /*12f0*/  LEA.HI.X.SX32 R115, R26, UR13, 0x1, P6 ;  /* 0x0000000d1a737c11 */ /* 0x000fe2000b0f0eff */
[----:B------:R-:W-:Y:S01]  /*1300*/  USHF.R.S32.HI UR6, URZ, 0x5, UR6 ;  /* 0x00000005ff067899 */ /* 0x000fe20008011406 */
[----:B------:R-:W-:Y:S01]  /*1310*/  LEA R98, P0, R13, UR14, 0x1 ;  /* 0x0000000e0d627c11 */ /* 0x000fe2000f8008ff */
[----:B0-----:R-:W-:Y:S01]  /*1320*/  IMAD.SHL.U32 R90, R18, 0x20, RZ ;  /* 0x00000020125a7824 */ /* 0x001fe200078e00ff */
[----:B------:R-:W-:Y:S01]  /*1330*/  LOP3.LUT R80, R17, 0x3fe, R16, 0x78, !PT ;  /* 0x000003fe11507812 */ /* 0x000fe200078e7810 */
[----:B------:R-:W-:Y:S01]  /*1340*/  IMAD R91, R79, R18, RZ ;  /* 0x000000124f5b7224 */ /* 0x000fe200078e02ff */
[----:B------:R-:W-:-:S02]  /*1350*/  LEA R104, P4, R19, UR14, 0x1 ;  /* 0x0000000e13687c11 */ /* 0x000fc4000f8808ff */
[----:B------:R-:W-:Y:S02]  /*1360*/  LEA R102, P5, R22, UR14, 0x1 ;  /* 0x0000000e16667c11 */ /* 0x000fe4000f8a08ff */
[----:B------:R-:W-:Y:S02]  /*1370*/  LEA R100, P6, R24, UR14, 0x1 ;  /* 0x0000000e18647c11 */ /* 0x000fe4000f8c08ff */
[----:B------:R-:W-:Y:S02]  /*1380*/  LOP3.LUT R17, R16, 0x3fe, RZ, 0xc0, !PT ;  /* 0x000003fe10117812 */ /* 0x000fe400078ec0ff */
[----:B------:R-:W-:Y:S02]  /*1390*/  LEA.HI.X.SX32 R111, R15, UR15, 0x1, P1 ;  /* 0x0000000f0f6f7c11 */ /* 0x000fe400088f0eff */
[----:B------:R-:W-:Y:S02]  /*13a0*/  CS2R R14, SRZ ;  /* 0x00000000000e7805 */ /* 0x000fe4000001ff00 */
[----:B------:R-:W-:-:S02]  /*13b0*/  LEA.HI.X.SX32 R99, R13, UR15, 0x1, P0 ;  /* 0x0000000f0d637c11 */ /* 0x000fc400080f0eff */
[----:B------:R-:W-:Y:S02]  /*13c0*/  CS2R R12, SRZ ;  /* 0x00000000000c7805 */ /* 0x000fe4000001ff00 */
[----:B------:R-:W-:Y:S02]  /*13d0*/  LEA.HI.X.SX32 R105, R19, UR15, 0x1, P4 ;  /* 0x0000000f13697c11 */ /* 0x000fe4000a0f0eff */
[----:B------:R-:W-:Y:S02]  /*13e0*/  LEA.HI.X.SX32 R103, R22, UR15, 0x1, P5 ;  /* 0x0000000f16677c11 */ /* 0x000fe4000a8f0eff */
[----:B------:R-:W-:Y:S02]  /*13f0*/  LEA.HI.X.SX32 R101, R24, UR15, 0x1, P6 ;  /* 0x0000000f18657c11 */ /* 0x000fe4000b0f0eff */
[----:B------:R-:W-:Y:S02]  /*1400*/  LOP3.LUT R92, R17, 0x30, R76, 0x78, !PT ;  /* 0x00000030115c7812 */ /* 0x000fe400078e784c */
[----:B------:R-:W-:-:S07]  /*1410*/  LOP3.LUT R93, R80, 0x40, RZ, 0x3c, !PT ;  /* 0x00000040505d7812 */ /* 0x000fce00078e3cff */
.L_x_2:
[----:B------:R-:W-:Y:S01]  /*1420*/  ISETP.GE.AND P0, PT, R96, UR7, PT ;  /* 0x0000000760007c0c */ /* 0x000fe2000bf06270 */
[----:B------:R-:W-:Y:S01]  /*1430*/  IMAD.WIDE R16, R82, 0x2, R114 ;  /* 0x0000000252107825 */ /* 0x000fe200078e0272 */
[----:B------:R-:W-:Y:S02]  /*1440*/  PRMT R27, RZ, 0x7610, R27 ;  /* 0x00007610ff1b7816 */ /* 0x000fe4000000001b */
[----:B------:R-:W-:Y:S01]  /*1450*/  ISETP.GE.AND P1, PT, R94, UR7, PT ;  /* 0x000000075e007c0c */ /* 0x000fe2000bf26270 */
[----:B------:R-:W-:Y:S01]  /*1460*/  IMAD.WIDE R18, R89, 0x2, R114 ;  /* 0x0000000259127825 */ /* 0x000fe200078e0272 */
[----:B------:R-:W-:-:S07]  /*1470*/  PRMT R26, RZ, 0x7610, R26 ;  /* 0x00007610ff1a7816 */ /* 0x000fce000000001a */
[----:B------:R0:W2:Y:S01]  /*1480*/  @!P0 LDG.E.U16 R27, desc[UR8][R16.64] ;  /* 0x00000008101b8981 */ /* 0x0000a2000c1e1500 */
[----:B------:R-:W-:Y:S02]  /*1490*/  ISETP.GE.AND P0, PT, R3, UR7, PT ;  /* 0x0000000703007c0c */ /* 0x000fe4000bf06270 */
[----:B------:R-:W-:Y:S01]  /*14a0*/  PRMT R29, RZ, 0x7610, R29 ;  /* 0x00007610ff1d7816 */ /* 0x000fe2000000001d */
[----:B------:R1:W3:Y:S01]  /*14b0*/  @!P1 LDG.E.U16 R26, desc[UR8][R18.64] ;  /* 0x00000008121a9981 */ /* 0x0002e2000c1e1500 */
[----:B------:R-:W-:Y:S01]  /*14c0*/  ISETP.GE.AND P1, PT, R4, UR7, PT ;  /* 0x0000000704007c0c */ /* 0x000fe2000bf26270 */
[--C-:B------:R-:W-:Y:S01]  /*14d0*/  IMAD.WIDE R20, R86, 0x2, R114.reuse ;  /* 0x0000000256147825 */ /* 0x100fe200078e0272 */
[----:B------:R-:W-:Y:S02]  /*14e0*/  ISETP.GE.AND P2, PT, R5, UR7, PT ;  /* 0x0000000705007c0c */ /* 0x000fe4000bf46270 */
[----:B------:R-:W-:Y:S01]  /*14f0*/  ISETP.GE.AND P3, PT, R6, UR7, PT ;  /* 0x0000000706007c0c */ /* 0x000fe2000bf66270 */
[----:B0-----:R-:W-:Y:S01]  /*1500*/  IMAD.WIDE R16, R88, 0x2, R114 ;  /* 0x0000000258107825 */ /* 0x001fe200078e0272 */
[----:B------:R-:W-:-:S02]  /*1510*/  ISETP.GE.AND P4, PT, R7, UR7, PT ;  /* 0x0000000707007c0c */ /* 0x000fc4000bf86270 */
[----:B------:R-:W-:Y:S01]  /*1520*/  PRMT R28, RZ, 0x7610, R28 ;  /* 0x00007610ff1c7816 */ /* 0x000fe2000000001c */
[----:B-1----:R-:W-:Y:S01]  /*1530*/  IMAD.WIDE R18, R87, 0x2, R114 ;  /* 0x0000000257127825 */ /* 0x002fe200078e0272 */
[----:B------:R0:W4:Y:S01]  /*1540*/  @!P0 LDG.E.U16 R29, desc[UR8][R16.64] ;  /* 0x00000008101d8981 */ /* 0x000122000c1e1500 */
[----:B------:R-:W-:Y:S02]  /*1550*/  ISETP.GE.AND P0, PT, R8, UR7, PT ;  /* 0x0000000708007c0c */ /* 0x000fe4000bf06270 */
[----:B------:R-:W-:Y:S01]  /*1560*/  PRMT R31, RZ, 0x7610, R31 ;  /* 0x00007610ff1f7816 */ /* 0x000fe2000000001f */
[----:B------:R-:W-:Y:S01]  /*1570*/  IMAD.WIDE R22, R85, 0x2, R114 ;  /* 0x0000000255167825 */ /* 0x000fe200078e0272 */
[----:B------:R-:W-:Y:S01]  /*1580*/  PRMT R30, RZ, 0x7610, R30 ;  /* 0x00007610ff1e7816 */ /* 0x000fe2000000001e */
[----:B------:R1:W5:Y:S01]  /*1590*/  @!P1 LDG.E.U16 R28, desc[UR8][R18.64] ;  /* 0x00000008121c9981 */ /* 0x000362000c1e1500 */
[----:B------:R-:W-:Y:S01]  /*15a0*/  PRMT R33, RZ, 0x7610, R33 ;  /* 0x00007610ff217816 */ /* 0x000fe20000000021 */
[----:B------:R-:W-:Y:S01]  /*15b0*/  IMAD.WIDE R24, R84, 0x2, R114 ;  /* 0x0000000254187825 */ /* 0x000fe200078e0272 */
[----:B------:R-:W-:Y:S01]  /*15c0*/  PRMT R32, RZ, 0x7610, R32 ;  /* 0x00007610ff207816 */ /* 0x000fe20000000020 */
[----:B------:R1:W3:Y:S02]  /*15d0*/  @!P2 LDG.E.U16 R31, desc[UR8][R20.64] ;  /* 0x00000008141fa981 */ /* 0x0002e4000c1e1500 */
[----:B0-----:R-:W-:-:S02]  /*15e0*/  IMAD.WIDE R16, R83, 0x2, R114 ;  /* 0x0000000253107825 */ /* 0x001fc400078e0272 */
[----:B------:R0:W5:Y:S04]  /*15f0*/  @!P3 LDG.E.U16 R30, desc[UR8][R22.64] ;  /* 0x00000008161eb981 */ /* 0x000168000c1e1500 */
[----:B------:R-:W5:Y:S04]  /*1600*/  @!P4 LDG.E.U16 R33, desc[UR8][R24.64] ;  /* 0x000000081821c981 */ /* 0x000f68000c1e1500 */
[----:B------:R0:W5:Y:S01]  /*1610*/  @!P0 LDG.E.U16 R32, desc[UR8][R16.64] ;  /* 0x0000000810208981 */ /* 0x000162000c1e1500 */
[----:B------:R-:W-:Y:S01]  /*1620*/  BAR.SYNC.DEFER_BLOCKING 0x0 ;  /* 0x0000000000007b1d */ /* 0x000fe20000010000 */
[----:B------:R-:W-:Y:S01]  /*1630*/  ISETP.GE.AND P1, PT, R79, UR7, PT ;  /* 0x000000074f007c0c */ /* 0x000fe2000bf26270 */
[----:B-1----:R-:W-:Y:S01]  /*1640*/  IMAD.WIDE R18, R91, 0x2, R98 ;  /* 0x000000025b127825 */ /* 0x002fe200078e0262 */
[----:B------:R-:W-:-:S02]  /*1650*/  PRMT R35, RZ, 0x7610, R35 ;  /* 0x00007610ff237816 */ /* 0x000fc40000000023 */
[----:B------:R-:W-:Y:S01]  /*1660*/  PRMT R95, RZ, 0x7610, R95 ;  /* 0x00007610ff5f7816 */ /* 0x000fe2000000005f */
[----:B------:R-:W-:Y:S01]  /*1670*/  IMAD.WIDE R20, R91, 0x2, R100 ;  /* 0x000000025b147825 */ /* 0x000fe200078e0264 */
[----:B------:R-:W-:-:S03]  /*1680*/  PRMT R97, RZ, 0x7610, R97 ;  /* 0x00007610ff617816 */ /* 0x000fc60000000061 */
[C---:B0-----:R-:W-:Y:S01]  /*1690*/  IMAD.WIDE R22, R91.reuse, 0x2, R102 ;  /* 0x000000025b167825 */ /* 0x041fe200078e0266 */
[----:B------:R-:W-:Y:S02]  /*16a0*/  PRMT R117, RZ, 0x7610, R117 ;  /* 0x00007610ff757816 */ /* 0x000fe40000000075 */
[----:B------:R-:W-:Y:S01]  /*16b0*/  PRMT R119, RZ, 0x7610, R119 ;  /* 0x00007610ff777816 */ /* 0x000fe20000000077 */
[C---:B------:R-:W-:Y:S01]  /*16c0*/  IMAD.WIDE R16, R91.reuse, 0x2, R104 ;  /* 0x000000025b107825 */ /* 0x040fe200078e0268 */
[----:B------:R-:W-:Y:S02]  /*16d0*/  PRMT R121, RZ, 0x7610, R121 ;  /* 0x00007610ff797816 */ /* 0x000fe40000000079 */
[----:B------:R-:W-:Y:S01]  /*16e0*/  PRMT R123, RZ, 0x7610, R123 ;  /* 0x00007610ff7b7816 */ /* 0x000fe2000000007b */
[C---:B------:R-:W-:Y:S01]  /*16f0*/  IMAD.WIDE R24, R91.reuse, 0x2, R112 ;  /* 0x000000025b187825 */ /* 0x040fe200078e0270 */
[----:B------:R-:W-:Y:S01]  /*1700*/  PRMT R125, RZ, 0x7610, R125 ;  /* 0x00007610ff7d7816 */ /* 0x000fe2000000007d */
[----:B------:R0:W5:Y:S04]  /*1710*/  @!P1 LDG.E.U16 R35, desc[UR8][R18.64] ;  /* 0x0000000812239981 */ /* 0x000168000c1e1500 */
[----:B------:R1:W5:Y:S04]  /*1720*/  @!P1 LDG.E.U16 R95, desc[UR8][R20.64] ;  /* 0x00000008145f9981 */ /* 0x000368000c1e1500 */
[----:B------:R1:W5:Y:S01]  /*1730*/  @!P1 LDG.E.U16 R97, desc[UR8][R22.64] ;  /* 0x0000000816619981 */ /* 0x000362000c1e1500 */
[----:B0-----:R-:W-:-:S03]  /*1740*/  IMAD.WIDE R18, R91, 0x2, R106 ;  /* 0x000000025b127825 */ /* 0x001fc600078e026a */
[----:B------:R-:W5:Y:S01]  /*1750*/  @!P1 LDG.E.U16 R117, desc[UR8][R16.64] ;  /* 0x0000000810759981 */ /* 0x000f62000c1e1500 */
[----:B-1----:R-:W-:-:S03]  /*1760*/  IMAD.WIDE R20, R91, 0x2, R108 ;  /* 0x000000025b147825 */ /* 0x002fc600078e026c */
[----:B------:R-:W5:Y:S01]  /*1770*/  @!P1 LDG.E.U16 R119, desc[UR8][R18.64] ;  /* 0x0000000812779981 */ /* 0x000f62000c1e1500 */
[----:B------:R-:W-:-:S03]  /*1780*/  IMAD.WIDE R22, R91, 0x2, R110 ;  /* 0x000000025b167825 */ /* 0x000fc600078e026e */
[----:B------:R-:W5:Y:S04]  /*1790*/  @!P1 LDG.E.U16 R121, desc[UR8][R20.64] ;  /* 0x0000000814799981 */ /* 0x000f68000c1e1500 */
[----:B------:R-:W5:Y:S04]  /*17a0*/  @!P1 LDG.E.U16 R123, desc[UR8][R22.64] ;  /* 0x00000008167b9981 */ /* 0x000f68000c1e1500 */
[----:B------:R-:W5:Y:S01]  /*17b0*/  @!P1 LDG.E.U16 R125, desc[UR8][R24.64] ;  /* 0x00000008187d9981 */ /* 0x000f62000c1e1500 */
[----:B------:R-:W-:-:S04]  /*17c0*/  UIADD3 UR6, UPT, UPT, UR6, -0x1, URZ ;  /* 0xffffffff06067890 */ /* 0x000fc8000fffe0ff */
[----:B------:R-:W-:Y:S01]  /*17d0*/  UISETP.NE.U32.AND UP0, UPT, UR6, URZ, UPT ;  /* 0x000000ff0600728c */ /* 0x000fe2000bf05070 */
[----:B------:R-:W-:Y:S01]  /*17e0*/  IMAD.WIDE R112, R90, 0x2, R112 ;  /* 0x000000025a707825 */ /* 0x000fe200078e0270 */
[----:B------:R-:W-:-:S03]  /*17f0*/  UIADD3 UR7, UPT, UPT, UR7, -0x20, URZ ;  /* 0xffffffe007077890 */ /* 0x000fc6000fffe0ff */
[----:B------:R-:W-:-:S04]  /*1800*/  IMAD.WIDE R110, R90, 0x2, R110 ;  /* 0x000000025a6e7825 */ /* 0x000fc800078e026e */
[----:B------:R-:W-:-:S04]  /*1810*/  IMAD.WIDE R108, R90, 0x2, R108 ;  /* 0x000000025a6c7825 */ /* 0x000fc800078e026c */
[----:B------:R-:W-:-:S04]  /*1820*/  IMAD.WIDE R106, R90, 0x2, R106 ;  /* 0x000000025a6a7825 */ /* 0x000fc800078e026a */
[----:B------:R-:W-:-:S04]  /*1830*/  IMAD.WIDE R104, R90, 0x2, R104 ;  /* 0x000000025a687825 */ /* 0x000fc800078e0268 */
[----:B------:R-:W-:-:S04]  /*1840*/  IMAD.WIDE R102, R90, 0x2, R102 ;  /* 0x000000025a667825 */ /* 0x000fc800078e0266 */
[----:B------:R-:W-:-:S04]  /*1850*/  IMAD.WIDE R100, R90, 0x2, R100 ;  /* 0x000000025a647825 */ /* 0x000fc800078e0264 */
[----:B------:R-:W-:-:S04]  /*1860*/  IMAD.WIDE R98, R90, 0x2, R98 ;  /* 0x000000025a627825 */ /* 0x000fc800078e0262 */
[----:B------:R-:W-:Y:S01]  /*1870*/  IMAD.WIDE R114, R81, 0x2, R114 ;  /* 0x0000000251727825 */ /* 0x000fe200078e0272 */
[----:B--2---:R-:W-:Y:S04]  /*1880*/  STS.U16 [R80+UR5], R27 ;  /* 0x0000001b50007988 */ /* 0x004fe80008000405 */
[----:B----4-:R-:W-:Y:S04]  /*1890*/  STS.U16 [R80+UR5+0x800], R29 ;  /* 0x0008001d50007988 */ /* 0x010fe80008000405 */
[----:B---3--:R-:W-:Y:S04]  /*18a0*/  STS.U16 [R80+UR5+0x1000], R31 ;  /* 0x0010001f50007988 */ /* 0x008fe80008000405 */
[----:B-----5:R-:W-:Y:S04]  /*18b0*/  STS.U16 [R80+UR5+0x1800], R33 ;  /* 0x0018002150007988 */ /* 0x020fe80008000405 */
[----:B------:R-:W-:Y:S04]  /*18c0*/  STS.U16 [R93+UR5+0x400], R26 ;  /* 0x0004001a5d007988 */ /* 0x000fe80008000405 */
        /* <DEDUP_REMOVED lines=10> */
[----:B------:R-:W-:Y:S01]  /*1970*/  STS.U16 [R92+UR5+0x3c00], R125 ;  /* 0x003c007d5c007988 */ /* 0x000fe20008000405 */
[----:B------:R-:W-:Y:S06]  /*1980*/  BAR.SYNC.DEFER_BLOCKING 0x0 ;  /* 0x0000000000007b1d */ /* 0x000fec0000010000 */
[----:B------:R-:W-:Y:S04]  /*1990*/  LDSM.16.MT88.4 R72, [R78] ;  /* 0x000000004e48783b */ /* 0x000fe80000004200 */
[----:B------:R-:W0:Y:S04]  /*19a0*/  LDSM.16.M88.4 R40, [R77+0x2000] ;  /* 0x002000004d28783b */ /* 0x000e280000000200 */
[----:B------:R-:W1:Y:S04]  /*19b0*/  LDSM.16.M88.4 R36, [R77+0x2800] ;  /* 0x002800004d24783b */ /* 0x000e680000000200 */
[----:B------:R-:W2:Y:S04]  /*19c0*/  LDSM.16.M88.4 R32, [R77+0x3000] ;  /* 0x003000004d20783b */ /* 0x000ea80000000200 */
[----:B------:R-:W3:Y:S04]  /*19d0*/  LDSM.16.M88.4 R28, [R77+0x3800] ;  /* 0x003800004d1c783b */ /* 0x000ee80000000200 */
[----:B------:R-:W4:Y:S04]  /*19e0*/  LDSM.16.MT88.4 R24, [R78+0x80] ;  /* 0x000080004e18783b */ /* 0x000f280000004200 */
[----:B------:R-:W5:Y:S04]  /*19f0*/  LDSM.16.MT88.4 R20, [R78+0x1000] ;  /* 0x001000004e14783b */ /* 0x000f680000004200 */
[----:B------:R-:W3:Y:S01]  /*1a00*/  LDSM.16.MT88.4 R16, [R78+0x1080] ;  /* 0x001080004e10783b */ /* 0x000ee20000004200 */
[C---:B0-----:R-:W-:Y:S08]  /*1a10*/  HMMA.16816.F32 R68, R72.reuse, R40, R68 ;  /* 0x000000284844723c */ /* 0x041ff00000001844 */
[C---:B-1----:R-:W-:Y:S08]  /*1a20*/  HMMA.16816.F32 R64, R72.reuse, R36, R64 ;  /* 0x000000244840723c */ /* 0x042ff00000001840 */
[C---:B--2---:R-:W-:Y:S08]  /*1a30*/  HMMA.16816.F32 R60, R72.reuse, R32, R60 ;  /* 0x00000020483c723c */ /* 0x044ff0000000183c */
[----:B---3--:R-:W-:Y:S08]  /*1a40*/  HMMA.16816.F32 R56, R72, R28, R56 ;  /* 0x0000001c4838723c */ /* 0x008ff00000001838 */
[C---:B----4-:R-:W-:Y:S08]  /*1a50*/  HMMA.16816.F32 R52, R24.reuse, R40, R52 ;  /* 0x000000281834723c */ /* 0x050ff00000001834 */
[C---:B------:R-:W-:Y:S08]  /*1a60*/  HMMA.16816.F32 R48, R24.reuse, R36, R48 ;  /* 0x000000241830723c */ /* 0x040ff00000001830 */
[C---:B------:R-:W-:Y:S08]  /*1a70*/  HMMA.16816.F32 R44, R24.reuse, R32, R44 ;  /* 0x00000020182c723c */ /* 0x040ff0000000182c */
[----:B------:R-:W-:Y:S08]  /*1a80*/  HMMA.16816.F32 R12, R24, R28, R12 ;  /* 0x0000001c180c723c */ /* 0x000ff0000000180c */
[C---:B-----5:R-:W-:Y:S08]  /*1a90*/  HMMA.16816.F32 R68, R20.reuse, R42, R68 ;  /* 0x0000002a1444723c */ /* 0x060ff00000001844 */
[C---:B------:R-:W-:Y:S08]  /*1aa0*/  HMMA.16816.F32 R64, R20.reuse, R38, R64 ;  /* 0x000000261440723c */ /* 0x040ff00000001840 */
[C---:B------:R-:W-:Y:S08]  /*1ab0*/  HMMA.16816.F32 R60, R20.reuse, R34, R60 ;  /* 0x00000022143c723c */ /* 0x040ff0000000183c */
[----:B------:R-:W-:Y:S08]  /*1ac0*/  HMMA.16816.F32 R56, R20, R30, R56 ;  /* 0x0000001e1438723c */ /* 0x000ff00000001838 */
[C---:B------:R-:W-:Y:S08]  /*1ad0*/  HMMA.16816.F32 R52, R16.reuse, R42, R52 ;  /* 0x0000002a1034723c */ /* 0x040ff00000001834 */
[C---:B------:R-:W-:Y:S08]  /*1ae0*/  HMMA.16816.F32 R48, R16.reuse, R38, R48 ;  /* 0x000000261030723c */ /* 0x040ff00000001830 */
[C---:B------:R-:W-:Y:S08]  /*1af0*/  HMMA.16816.F32 R44, R16.reuse, R34, R44 ;  /* 0x00000022102c723c */ /* 0x040ff0000000182c */
[----:B------:R-:W-:Y:S01]  /*1b00*/  HMMA.16816.F32 R12, R16, R30, R12 ;  /* 0x0000001e100c723c */ /* 0x000fe2000000180c */
[----:B------:R-:W-:-:S04]  /*1b10*/  NOP ;  /* 0x0000000000007918 */ /* 0x000fc80000000000 */
[----:B------:R-:W-:-:S15]  /*1b20*/  BRA.U UP0, `(.L_x_2) ;  /* 0xfffffff9003c7547 */ /* 0x000fde000b83ffff */
[----:B------:R-:W-:Y:S02]  /*1b30*/  F2FP.F16.F32.PACK_AB R4, R51, R55 ;  /* 0x000000373304723e */ /* 0x000fe400000000ff */
[----:B------:R-:W-:Y:S02]  /*1b40*/  F2FP.F16.F32.PACK_AB R51, R14, R46 ;  /* 0x0000002e0e33723e */ /* 0x000fe400000000ff */
[----:B------:R-:W-:Y:S02]  /*1b50*/  F2FP.F16.F32.PACK_AB R14, R49, R53 ;  /* 0x00000035310e723e */ /* 0x000fe400000000ff */
[----:B------:R-:W-:Y:S02]  /*1b60*/  F2FP.F16.F32.PACK_AB R5, R15, R47 ;  /* 0x0000002f0f05723e */ /* 0x000fe400000000ff */
[----:B------:R-:W-:Y:S02]  /*1b70*/  F2FP.F16.F32.PACK_AB R49, R12, R44 ;  /* 0x0000002c0c31723e */ /* 0x000fe400000000ff */
[----:B------:R-:W-:-:S02]  /*1b80*/  F2FP.F16.F32.PACK_AB R6, R67, R71 ;  /* 0x000000474306723e */ /* 0x000fc400000000ff */
        /* <DEDUP_REMOVED lines=9> */
[----:B------:R-:W-:-:S07]  /*1c20*/  F2FP.F16.F32.PACK_AB R64, R64, R68 ;  /* 0x000000444040723e */ /* 0x000fce00000000ff */
.L_x_1:
[----:B------:R-:W-:Y:S01]  /*1c30*/  LOP3.LUT R10, R10, 0x30, RZ, 0xc0, !PT ;  /* 0x000000300a0a7812 */ /* 0x000fe200078ec0ff */
[----:B------:R-:W-:Y:S01]  /*1c40*/  BAR.SYNC.DEFER_BLOCKING 0x0 ;  /* 0x0000000000007b1d */ /* 0x000fe20000010000 */
[--C-:B------:R-:W-:Y:S01]  /*1c50*/  SHF.R.S32.HI R16, RZ, 0x4, R2.reuse ;  /* 0x00000004ff107819 */ /* 0x100fe20000011402 */
[----:B------:R-:W-:Y:S01]  /*1c60*/  IMAD.SHL.U32 R3, R2, 0x40, RZ ;  /* 0x0000004002037824 */ /* 0x000fe200078e00ff */
[----:B------:R-:W-:Y:S01]  /*1c70*/  LOP3.LUT R19, R10, 0x780, R11, 0xf8, !PT ;  /* 0x000007800a137812 */ /* 0x000fe200078ef80b */
[----:B------:R-:W-:Y:S01]  /*1c80*/  IMAD.SHL.U32 R8, R2, 0x4, RZ ;  /* 0x0000000402087824 */ /* 0x000fe200078e00ff */
[----:B------:R-:W-:-:S03]  /*1c90*/  SHF.R.S32.HI R11, RZ, 0x2, R2 ;  /* 0x00000002ff0b7819 */ /* 0x000fc60000011402 */
[----:B------:R-:W0:Y:S01]  /*1ca0*/  LDC R21, c[0x0][0x3b8] ;  /* 0x0000ee00ff157b82 */ /* 0x000e220000000800 */
[----:B------:R-:W-:Y:S01]  /*1cb0*/  SGXT R10, R16, 0x1 ;  /* 0x00000001100a781a */ /* 0x000fe20000000200 */
[----:B------:R-:W1:Y:S01]  /*1cc0*/  LDCU UR4, c[0x0][0x3b4] ;  /* 0x00007680ff0477ac */ /* 0x000e620008000800 */
[----:B------:R-:W-:Y:S02]  /*1cd0*/  SGXT R16, R11, 0x1 ;  /* 0x000000010b10781a */ /* 0x000fe40000000200 */
[----:B------:R-:W-:Y:S01]  /*1ce0*/  LOP3.LUT R3, R3, 0x1840, RZ, 0xc0, !PT ;  /* 0x0000184003037812 */ /* 0x000fe200078ec0ff */
[----:B------:R-:W2:Y:S01]  /*1cf0*/  LDCU.128 UR12, c[0x0][0x390] ;  /* 0x00007200ff0c77ac */ /* 0x000ea20008000c00 */
[----:B------:R-:W-:Y:S02]  /*1d00*/  LOP3.LUT R11, R10, 0x2040, RZ, 0xc0, !PT ;  /* 0x000020400a0b7812 */ /* 0x000fe400078ec0ff */
[----:B------:R-:W-:Y:S02]  /*1d10*/  SHF.R.S32.HI R17, RZ, 0x3, R2 ;  /* 0x00000003ff117819 */ /* 0x000fe40000011402 */
[----:B------:R-:W-:-:S02]  /*1d20*/  LOP3.LUT R3, R3, 0x38, R8, 0xf8, !PT ;  /* 0x0000003803037812 */ /* 0x000fc400078ef808 */
[----:B------:R-:W-:Y:S02]  /*1d30*/  LOP3.LUT R2, R11, 0x180, R2, 0xf8, !PT ;  /* 0x000001800b027812 */ /* 0x000fe400078ef802 */
[----:B------:R-:W-:Y:S02]  /*1d40*/  SGXT R8, R17, 0x1 ;  /* 0x000000011108781a */ /* 0x000fe40000000200 */
[----:B------:R-:W-:Y:S02]  /*1d50*/  LOP3.LUT R2, R2, R3, RZ, 0x3c, !PT ;  /* 0x0000000302027212 */ /* 0x000fe400078e3cff */
[----:B------:R-:W-:Y:S01]  /*1d60*/  LOP3.LUT R17, R16, 0x2040, RZ, 0xc0, !PT ;  /* 0x0000204010117812 */ /* 0x000fe200078ec0ff */
[----:B-1----:R-:W-:Y:S01]  /*1d70*/  IMAD R22, R0, UR4, RZ ;  /* 0x0000000400167c24 */ /* 0x002fe2000f8e02ff */
[----:B------:R-:W-:Y:S01]  /*1d80*/  LOP3.LUT R3, R2, 0x8, RZ, 0x3c, !PT ;  /* 0x0000000802037812 */ /* 0x000fe200078e3cff */
[----:B------:R-:W-:Y:S01]  /*1d90*/  STS.64 [R2+UR5], R64 ;  /* 0x0000004002007988 */ /* 0x000fe20008000a05 */
[----:B------:R-:W-:-:S02]  /*1da0*/  LOP3.LUT R8, R19, 0x4008, R8, 0xf8, !PT ;  /* 0x0000400813087812 */ /* 0x000fc400078ef808 */
[----:B------:R-:W-:Y:S01]  /*1db0*/  LOP3.LUT R17, R17, 0x40, R76, 0x78, !PT ;  /* 0x0000004011117812 */ /* 0x000fe200078e784c */
[----:B------:R-:W-:Y:S01]  /*1dc0*/  STS.64 [R2+UR5+0x400], R12 ;  /* 0x0004000c02007988 */ /* 0x000fe20008000a05 */
[C-C-:B------:R-:W-:Y:S02]  /*1dd0*/  LOP3.LUT R16, R9.reuse, 0x78, R96.reuse, 0xfe, !PT ;  /* 0x0000007809107812 */ /* 0x140fe400078efe60 */
[----:B------:R-:W-:Y:S01]  /*1de0*/  LOP3.LUT R45, R8, R17, RZ, 0xfc, !PT ;  /* 0x00000011082d7212 */ /* 0x000fe200078efcff */
[----:B------:R1:W-:Y:S01]  /*1df0*/  STS.64 [R2+UR5+0x200], R48 ;  /* 0x0002003002007988 */ /* 0x0003e20008000a05 */
[----:B------:R-:W-:Y:S02]  /*1e00*/  LOP3.LUT R8, R9, R96, RZ, 0xfc, !PT ;  /* 0x0000006009087212 */ /* 0x000fe400078efcff */
[----:B------:R-:W-:Y:S01]  /*1e10*/  LOP3.LUT R47, R45, 0x8, RZ, 0x3c, !PT ;  /* 0x000000082d2f7812 */ /* 0x000fe200078e3cff */
[----:B------:R-:W-:Y:S01]  /*1e20*/  STS.64 [R2+UR5+0x600], R14 ;  /* 0x0006000e02007988 */ /* 0x000fe20008000a05 */
[C-C-:B------:R-:W-:Y:S01]  /*1e30*/  LOP3.LUT R18, R9.reuse, 0x74, R96.reuse, 0xfe, !PT ;  /* 0x0000007409127812 */ /* 0x140fe200078efe60 */
[----:B0-----:R-:W-:Y:S01]  /*1e40*/  IMAD R43, R8, R21, RZ ;  /* 0x00000015082b7224 */ /* 0x001fe200078e02ff */
[C-C-:B------:R-:W-:Y:S01]  /*1e50*/  LOP3.LUT R36, R9.reuse, 0x70, R96.reuse, 0xfe, !PT ;  /* 0x0000007009247812 */ /* 0x140fe200078efe60 */
[----:B------:R-:W-:Y:S01]  /*1e60*/  STS.64 [R3+UR5+0x4000], R66 ;  /* 0x0040004203007988 */ /* 0x000fe20008000a05 */
[----:B------:R-:W-:-:S02]  /*1e70*/  LOP3.LUT R20, R9, 0x6c, R96, 0xfe, !PT ;  /* 0x0000006c09147812 */ /* 0x000fc400078efe60 */
[C-C-:B------:R-:W-:Y:S01]  /*1e80*/  LOP3.LUT R23, R9.reuse, 0x68, R96.reuse, 0xfe, !PT ;  /* 0x0000006809177812 */ /* 0x140fe200078efe60 */
[----:B------:R-:W-:Y:S01]  /*1e90*/  STS.64 [R3+UR5+0x4400], R6 ;  /* 0x0044000603007988 */ /* 0x000fe20008000a05 */
[C-C-:B------:R-:W-:Y:S02]  /*1ea0*/  LOP3.LUT R25, R9.reuse, 0x64, R96.reuse, 0xfe, !PT ;  /* 0x0000006409197812 */ /* 0x140fe400078efe60 */
[C-C-:B------:R-:W-:Y:S01]  /*1eb0*/  LOP3.LUT R24, R9.reuse, 0x60, R96.reuse, 0xfe, !PT ;  /* 0x0000006009187812 */ /* 0x140fe200078efe60 */
[----:B------:R0:W-:Y:S01]  /*1ec0*/  STS.64 [R3+UR5+0x4200], R50 ;  /* 0x0042003203007988 */ /* 0x0001e20008000a05 */
[C-C-:B-1----:R-:W-:Y:S02]  /*1ed0*/  LOP3.LUT R49, R9.reuse, 0x5c, R96.reuse, 0xfe, !PT ;  /* 0x0000005c09317812 */ /* 0x142fe400078efe60 */
[C-C-:B------:R-:W-:Y:S01]  /*1ee0*/  LOP3.LUT R52, R9.reuse, 0x50, R96.reuse, 0xfe, !PT ;  /* 0x0000005009347812 */ /* 0x140fe200078efe60 */
[----:B------:R-:W-:Y:S01]  /*1ef0*/  STS.64 [R3+UR5+0x4600], R4 ;  /* 0x0046000403007988 */ /* 0x000fe20008000a05 */
[----:B------:R-:W-:-:S02]  /*1f00*/  LOP3.LUT R53, R9, 0x4c, R96, 0xfe, !PT ;  /* 0x0000004c09357812 */ /* 0x000fc400078efe60 */
[C-C-:B------:R-:W-:Y:S01]  /*1f10*/  LOP3.LUT R54, R9.reuse, 0x48, R96.reuse, 0xfe, !PT ;  /* 0x0000004809367812 */ /* 0x140fe200078efe60 */
[----:B------:R-:W-:Y:S01]  /*1f20*/  BAR.SYNC.DEFER_BLOCKING 0x0 ;  /* 0x0000000000007b1d */ /* 0x000fe20000010000 */
[C-C-:B------:R-:W-:Y:S02]  /*1f30*/  LOP3.LUT R55, R9.reuse, 0x44, R96.reuse, 0xfe, !PT ;  /* 0x0000004409377812 */ /* 0x140fe400078efe60 */
[C-C-:B------:R-:W-:Y:S02]  /*1f40*/  LOP3.LUT R56, R9.reuse, 0x40, R96.reuse, 0xfe, !PT ;  /* 0x0000004009387812 */ /* 0x140fe400078efe60 */
[C-C-:B0-----:R-:W-:Y:S02]  /*1f50*/  LOP3.LUT R50, R9.reuse, 0x58, R96.reuse, 0xfe, !PT ;  /* 0x0000005809327812 */ /* 0x141fe400078efe60 */
[C-C-:B------:R-:W-:Y:S02]  /*1f60*/  LOP3.LUT R51, R9.reuse, 0x54, R96.reuse, 0xfe, !PT ;  /* 0x0000005409337812 */ /* 0x140fe400078efe60 */
[----:B------:R-:W-:-:S02]  /*1f70*/  LOP3.LUT R57, R9, 0x3c, R96, 0xfe, !PT ;  /* 0x0000003c09397812 */ /* 0x000fc400078efe60 */
[C-C-:B------:R-:W-:Y:S02]  /*1f80*/  LOP3.LUT R58, R9.reuse, 0x38, R96.reuse, 0xfe, !PT ;  /* 0x00000038093a7812 */ /* 0x140fe400078efe60 */
[C-C-:B------:R-:W-:Y:S02]  /*1f90*/  LOP3.LUT R37, R9.reuse, 0x34, R96.reuse, 0xfe, !PT ;  /* 0x0000003409257812 */ /* 0x140fe400078efe60 */
[C-C-:B------:R-:W-:Y:S02]  /*1fa0*/  LOP3.LUT R38, R9.reuse, 0x30, R96.reuse, 0xfe, !PT ;  /* 0x0000003009267812 */ /* 0x140fe400078efe60 */
[C-C-:B------:R-:W-:Y:S02]  /*1fb0*/  LOP3.LUT R39, R9.reuse, 0x2c, R96.reuse, 0xfe, !PT ;  /* 0x0000002c09277812 */ /* 0x140fe400078efe60 */
[C-C-:B------:R-:W-:Y:S02]  /*1fc0*/  LOP3.LUT R40, R9.reuse, 0x28, R96.reuse, 0xfe, !PT ;  /* 0x0000002809287812 */ /* 0x140fe400078efe60 */
[----:B------:R-:W-:-:S02]  /*1fd0*/  LOP3.LUT R41, R9, 0x24, R96, 0xfe, !PT ;  /* 0x0000002409297812 */ /* 0x000fc400078efe60 */
[C-C-:B------:R-:W-:Y:S01]  /*1fe0*/  LOP3.LUT R42, R9.reuse, 0x20, R96.reuse, 0xfe, !PT ;  /* 0x00000020092a7812 */ /* 0x140fe200078efe60 */
[----:B------:R-:W0:Y:S01]  /*1ff0*/  LDS.64 R12, [R45+UR5] ;  /* 0x000000052d0c7984 */ /* 0x000e220008000a00 */
[C-C-:B------:R-:W-:Y:S02]  /*2000*/  LOP3.LUT R19, R9.reuse, 0x7c, R96.reuse, 0xfe, !PT ;  /* 0x0000007c09137812 */ /* 0x140fe400078efe60 */
[C-C-:B------:R-:W-:Y:S01]  /*2010*/  LOP3.LUT R44, R9.reuse, 0x1c, R96.reuse, 0xfe, !PT ;  /* 0x0000001c092c7812 */ /* 0x140fe200078efe60 */
[----:B------:R-:W1:Y:S01]  /*2020*/  LDS.64 R10, [R47+UR5] ;  /* 0x000000052f0a7984 */ /* 0x000e620008000a00 */
[C-C-:B------:R-:W-:Y:S02]  /*2030*/  LOP3.LUT R46, R9.reuse, 0x18, R96.reuse, 0xfe, !PT ;  /* 0x00000018092e7812 */ /* 0x140fe400078efe60 */
[C-C-:B------:R-:W-:Y:S01]  /*2040*/  LOP3.LUT R34, R9.reuse, 0x14, R96.reuse, 0xfe, !PT ;  /* 0x0000001409227812 */ /* 0x140fe200078efe60 */
[----:B------:R-:W3:Y:S01]  /*2050*/  LDS.64 R2, [R45+UR5+0x800] ;  /* 0x000800052d027984 */ /* 0x000ee20008000a00 */
[----:B------:R-:W-:-:S02]  /*2060*/  LOP3.LUT R48, R9, 0x10, R96, 0xfe, !PT ;  /* 0x0000001009307812 */ /* 0x000fc400078efe60 */
[C-C-:B------:R-:W-:Y:S01]  /*2070*/  LOP3.LUT R32, R9.reuse, 0xc, R96.reuse, 0xfe, !PT ;  /* 0x0000000c09207812 */ /* 0x140fe200078efe60 */
[----:B------:R-:W4:Y:S01]  /*2080*/  LDS.64 R4, [R47+UR5+0x800] ;  /* 0x000800052f047984 */ /* 0x000f220008000a00 */
[C-C-:B------:R-:W-:Y:S01]  /*2090*/  LOP3.LUT R14, R9.reuse, 0x8, R96.reuse, 0xfe, !PT ;  /* 0x00000008090e7812 */ /* 0x140fe200078efe60 */
[-C--:B------:R-:W-:Y:S01]  /*20a0*/  IMAD R35, R48, R21.reuse, RZ ;  /* 0x0000001530237224 */ /* 0x080fe200078e02ff */
[----:B------:R-:W-:Y:S01]  /*20b0*/  LOP3.LUT R96, R9, 0x4, R96, 0xfe, !PT ;  /* 0x0000000409607812 */ /* 0x000fe200078efe60 */
[----:B------:R-:W5:Y:S01]  /*20c0*/  LDS.64 R6, [R45+UR5+0x1000] ;  /* 0x001000052d067984 */ /* 0x000f620008000a00 */
[----:B--2---:R-:W-:Y:S01]  /*20d0*/  ISETP.GE.AND P0, PT, R0, UR14, PT ;  /* 0x0000000e00007c0c */ /* 0x004fe2000bf06270 */
[-C--:B------:R-:W-:Y:S01]  /*20e0*/  IMAD R31, R14, R21.reuse, RZ ;  /* 0x000000150e1f7224 */ /* 0x080fe200078e02ff */
[----:B------:R-:W-:Y:S01]  /*20f0*/  LEA R0, P3, R22, UR12, 0x1 ;  /* 0x0000000c16007c11 */ /* 0x000fe2000f8608ff */
[-C--:B------:R-:W-:Y:S01]  /*2100*/  IMAD R17, R96, R21.reuse, RZ ;  /* 0x0000001560117224 */ /* 0x080fe200078e02ff */
[----:B------:R-:W-:Y:S01]  /*2110*/  ISETP.LT.AND P4, PT, R8, UR15, !P0 ;  /* 0x0000000f08007c0c */ /* 0x000fe2000c781270 */
[----:B------:R-:W-:Y:S01]  /*2120*/  IMAD R33, R32, R21, RZ ;  /* 0x0000001520217224 */ /* 0x000fe200078e02ff */
[----:B------:R-:W-:Y:S01]  /*2130*/  LEA.HI.X.SX32 R22, R22, UR13, 0x1, P3 ;  /* 0x0000000d16167c11 */ /* 0x000fe200098f0eff */
[----:B------:R-:W2:Y:S01]  /*2140*/  LDS.64 R8, [R47+UR5+0x1000] ;  /* 0x001000052f087984 */ /* 0x000ea20008000a00 */
[----:B------:R-:W-:-:S02]  /*2150*/  ISETP.LT.AND P3, PT, R14, UR15, !P0 ;  /* 0x0000000f0e007c0c */ /* 0x000fc4000c761270 */
[C---:B------:R-:W-:Y:S01]  /*2160*/  LEA R28, P5, R17.reuse, R0, 0x1 ;  /* 0x00000000111c7211 */ /* 0x040fe200078a08ff */
[----:B------:R0:W2:Y:S01]  /*2170*/  LDS.64 R14, [R45+UR5+0x1800] ;  /* 0x001800052d0e7984 */ /* 0x0000a20008000a00 */
[----:B------:R-:W-:Y:S02]  /*2180*/  ISETP.LT.AND P2, PT, R96, UR15, !P0 ;  /* 0x0000000f60007c0c */ /* 0x000fe4000c741270 */
[----:B------:R-:W-:Y:S02]  /*2190*/  ISETP.LT.AND P1, PT, R16, UR15, !P0 ;  /* 0x0000000f10007c0c */ /* 0x000fe4000c721270 */
[----:B------:R-:W-:Y:S02]  /*21a0*/  LEA.HI.X.SX32 R29, R17, R22, 0x1, P5 ;  /* 0x00000016111d7211 */ /* 0x000fe400028f0eff */
[----:B------:R-:W2:Y:S01]  /*21b0*/  LDS.64 R16, [R47+UR5+0x1800] ;  /* 0x001800052f107984 */ /* 0x000ea20008000a00 */
[----:B------:R-:W-:Y:S01]  /*21c0*/  LEA R26, P6, R43, R0, 0x1 ;  /* 0x000000002b1a7211 */ /* 0x000fe200078c08ff */
[----:B0-----:R-:W-:Y:S01]  /*21d0*/  IMAD R45, R34, R21, RZ ;  /* 0x00000015222d7224 */ /* 0x001fe200078e02ff */
[----:B------:R-:W-:-:S02]  /*21e0*/  ISETP.LT.AND P5, PT, R32, UR15, !P0 ;  /* 0x0000000f20007c0c */ /* 0x000fc4000c7a1270 */
[----:B------:R-:W-:Y:S01]  /*21f0*/  LEA.HI.X.SX32 R27, R43, R22, 0x1, P6 ;  /* 0x000000162b1b7211 */ /* 0x000fe200030f0eff */
[----:B------:R-:W-:Y:S01]  /*2200*/  IMAD R43, R21, 0x20, R43 ;  /* 0x00000020152b7824 */ /* 0x000fe200078e022b */
[----:B------:R-:W-:-:S03]  /*2210*/  LEA R30, P6, R31, R0, 0x1 ;  /* 0x000000001f1e7211 */ /* 0x000fc600078c08ff */
[----:B------:R0:W-:Y:S01]  /*2220*/  @P4 STG.E.U16 desc[UR8][R26.64], R12 ;  /* 0x0000000c1a004986 */ /* 0x0001e2000c101508 */
[----:B------:R-:W-:Y:S02]  /*2230*/  LEA R32, P4, R33, R0, 0x1 ;  /* 0x0000000021207211 */ /* 0x000fe400078808ff */
[-C--:B------:R-:W-:Y:S01]  /*2240*/  LEA.HI.X.SX32 R31, R31, R22.reuse, 0x1, P6 ;  /* 0x000000161f1f7211 */ /* 0x080fe200030f0eff */
[----:B-1----:R1:W-:Y:S01]  /*2250*/  @P2 STG.E.U16 desc[UR8][R28.64], R10 ;  /* 0x0000000a1c002986 */ /* 0x0023e2000c101508 */
[----:B------:R-:W-:Y:S02]  /*2260*/  ISETP.LT.AND P2, PT, R48, UR15, !P0 ;  /* 0x0000000f30007c0c */ /* 0x000fe4000c741270 */
[----:B------:R-:W-:Y:S01]  /*2270*/  LEA.HI.X.SX32 R33, R33, R22, 0x1, P4 ;  /* 0x0000001621217211 */ /* 0x000fe200020f0eff */
[----:B---3--:R3:W-:Y:S01]  /*2280*/  @P3 STG.E.U16 desc[UR8][R30.64], R2 ;  /* 0x000000021e003986 */ /* 0x0087e2000c101508 */
[----:B------:R-:W-:Y:S02]  /*2290*/  ISETP.LT.AND P3, PT, R34, UR15, !P0 ;  /* 0x0000000f22007c0c */ /* 0x000fe4000c761270 */
[-C--:B------:R-:W-:Y:S01]  /*22a0*/  LEA R34, P6, R45, R0.reuse, 0x1 ;  /* 0x000000002d227211 */ /* 0x080fe200078c08ff */
[----:B----4-:R4:W-:Y:S01]  /*22b0*/  @P5 STG.E.U16 desc[UR8][R32.64], R4 ;  /* 0x0000000420005986 */ /* 0x0109e2000c101508 */
[----:B0-----:R-:W-:-:S02]  /*22c0*/  LEA R26, P4, R35, R0, 0x1 ;  /* 0x00000000231a7211 */ /* 0x001fc400078808ff */
[C---:B------:R-:W-:Y:S01]  /*22d0*/  ISETP.LT.AND P5, PT, R46.reuse, UR15, !P0 ;  /* 0x0000000f2e007c0c */ /* 0x040fe2000c7a1270 */
[-C--:B-1----:R-:W-:Y:S01]  /*22e0*/  IMAD R29, R46, R21.reuse, RZ ;  /* 0x000000152e1d7224 */ /* 0x082fe200078e02ff */
[-C--:B------:R-:W-:Y:S02]  /*22f0*/  LEA.HI.X.SX32 R27, R35, R22.reuse, 0x1, P4 ;  /* 0x00000016231b7211 */ /* 0x080fe400020f0eff */
[C---:B------:R-:W-:Y:S01]  /*2300*/  ISETP.LT.AND P4, PT, R44.reuse, UR15, !P0 ;  /* 0x0000000f2c007c0c */ /* 0x040fe2000c781270 */
[----:B---3--:R-:W-:Y:S01]  /*2310*/  IMAD R31, R44, R21, RZ ;  /* 0x000000152c1f7224 */ /* 0x008fe200078e02ff */
[----:B------:R-:W-:Y:S01]  /*2320*/  LEA.HI.X.SX32 R35, R45, R22, 0x1, P6 ;  /* 0x000000162d237211 */ /* 0x000fe200030f0eff */
[----:B-----5:R0:W-:Y:S01]  /*2330*/  @P2 STG.E.U16 desc[UR8][R26.64], R6 ;  /* 0x000000061a002986 */ /* 0x0201e2000c101508 */
[-C--:B------:R-:W-:Y:S01]  /*2340*/  LEA R28, P2, R29, R0.reuse, 0x1 ;  /* 0x000000001d1c7211 */ /* 0x080fe200078408ff */
[----:B----4-:R-:W-:Y:S01]  /*2350*/  IMAD R33, R21, 0x4, R43 ;  /* 0x0000000415217824 */ /* 0x010fe200078e022b */
[----:B------:R-:W-:Y:S01]  /*2360*/  LEA R30, P6, R31, R0, 0x1 ;  /* 0x000000001f1e7211 */ /* 0x000fe200078c08ff */
[----:B--2---:R1:W-:Y:S01]  /*2370*/  @P3 STG.E.U16 desc[UR8][R34.64], R8 ;  /* 0x0000000822003986 */ /* 0x0043e2000c101508 */
[----:B------:R-:W-:-:S02]  /*2380*/  LEA.HI.X.SX32 R29, R29, R22, 0x1, P2 ;  /* 0x000000161d1d7211 */ /* 0x000fc400010f0eff */
[----:B------:R-:W-:Y:S02]  /*2390*/  ISETP.LT.AND P2, PT, R42, UR15, !P0 ;  /* 0x0000000f2a007c0c */ /* 0x000fe4000c741270 */
[----:B------:R-:W-:Y:S01]  /*23a0*/  LEA.HI.X.SX32 R31, R31, R22, 0x1, P6 ;  /* 0x000000161f1f7211 */ /* 0x000fe200030f0eff */
[----:B------:R2:W-:Y:S01]  /*23b0*/  @P5 STG.E.U16 desc[UR8][R28.64], R14 ;  /* 0x0000000e1c005986 */ /* 0x0005e2000c101508 */
[----:B------:R-:W-:Y:S02]  /*23c0*/  ISETP.LT.AND P5, PT, R41, UR15, !P0 ;  /* 0x0000000f29007c0c */ /* 0x000fe4000c7a1270 */
[----:B0-----:R-:W-:Y:S01]  /*23d0*/  LEA R26, P6, R43, R0, 0x1 ;  /* 0x000000002b1a7211 */ /* 0x001fe200078c08ff */
[----:B------:R0:W-:Y:S01]  /*23e0*/  @P4 STG.E.U16 desc[UR8][R30.64], R16 ;  /* 0x000000101e004986 */ /* 0x0001e2000c101508 */
[----:B------:R-:W-:Y:S01]  /*23f0*/  PRMT R12, R12, 0x7632, R12 ;  /* 0x000076320c0c7816 */ /* 0x000fe2000000000c */
[----:B-1----:R-:W-:Y:S01]  /*2400*/  IMAD R35, R21, 0x4, R33 ;  /* 0x0000000415237824 */ /* 0x002fe200078e0221 */
[----:B------:R-:W-:-:S02]  /*2410*/  LEA.HI.X.SX32 R27, R43, R22, 0x1, P6 ;  /* 0x000000162b1b7211 */ /* 0x000fc400030f0eff */
[C---:B------:R-:W-:Y:S02]  /*2420*/  LEA R32, P6, R33.reuse, R0, 0x1 ;  /* 0x0000000021207211 */ /* 0x040fe400078c08ff */
[----:B------:R-:W-:Y:S01]  /*2430*/  ISETP.LT.AND P4, PT, R40, UR15, !P0 ;  /* 0x0000000f28007c0c */ /* 0x000fe2000c781270 */
[----:B------:R1:W-:Y:S01]  /*2440*/  @P2 STG.E.U16 desc[UR8][R26.64], R12 ;  /* 0x0000000c1a002986 */ /* 0x0003e2000c101508 */
[----:B------:R-:W-:Y:S02]  /*2450*/  LEA.HI.X.SX32 R33, R33, R22, 0x1, P6 ;  /* 0x0000001621217211 */ /* 0x000fe400030f0eff */
[----:B--2---:R-:W-:Y:S01]  /*2460*/  LEA R28, P6, R35, R0, 0x1 ;  /* 0x00000000231c7211 */ /* 0x004fe200078c08ff */
[----:B0-----:R-:W-:Y:S01]  /*2470*/  IMAD R31, R21, 0x4, R35 ;  /* 0x00000004151f7824 */ /* 0x001fe200078e0223 */
[----:B------:R-:W-:Y:S02]  /*2480*/  ISETP.LT.AND P2, PT, R39, UR15, !P0 ;  /* 0x0000000f27007c0c */ /* 0x000fe4000c741270 */
[----:B------:R-:W-:-:S02]  /*2490*/  PRMT R16, R10, 0x7632, R16 ;  /* 0x000076320a107816 */ /* 0x000fc40000000010 */
[----:B------:R-:W-:Y:S02]  /*24a0*/  LEA.HI.X.SX32 R29, R35, R22, 0x1, P6 ;  /* 0x00000016231d7211 */ /* 0x000fe400030f0eff */
[----:B------:R-:W-:Y:S01]  /*24b0*/  LEA R30, P6, R31, R0, 0x1 ;  /* 0x000000001f1e7211 */ /* 0x000fe200078c08ff */
[C---:B-1----:R-:W-:Y:S01]  /*24c0*/  IMAD R27, R21.reuse, 0x4, R31 ;  /* 0x00000004151b7824 */ /* 0x042fe200078e021f */
[----:B------:R-:W-:Y:S01]  /*24d0*/  PRMT R14, R2, 0x7632, R14 ;  /* 0x00007632020e7816 */ /* 0x000fe2000000000e */
[----:B------:R0:W-:Y:S01]  /*24e0*/  @P5 STG.E.U16 desc[UR8][R32.64], R16 ;  /* 0x0000001020005986 */ /* 0x0001e2000c101508 */
[----:B------:R-:W-:Y:S01]  /*24f0*/  ISETP.LT.AND P5, PT, R38, UR15, !P0 ;  /* 0x0000000f26007c0c */ /* 0x000fe2000c7a1270 */
[----:B------:R-:W-:Y:S01]  /*2500*/  IMAD R35, R21, 0x4, R27 ;  /* 0x0000000415237824 */ /* 0x000fe200078e021b */
[----:B------:R-:W-:Y:S01]  /*2510*/  LEA.HI.X.SX32 R31, R31, R22, 0x1, P6 ;  /* 0x000000161f1f7211 */ /* 0x000fe200030f0eff */
[----:B------:R1:W-:Y:S01]  /*2520*/  @P4 STG.E.U16 desc[UR8][R28.64], R14 ;  /* 0x0000000e1c004986 */ /* 0x0003e2000c101508 */
[----:B------:R-:W-:-:S02]  /*2530*/  PRMT R4, R4, 0x7632, R4 ;  /* 0x0000763204047816 */ /* 0x000fc40000000004 */
[----:B------:R-:W-:Y:S02]  /*2540*/  LEA R26, P6, R27, R0, 0x1 ;  /* 0x000000001b1a7211 */ /* 0x000fe400078c08ff */
[----:B------:R-:W-:Y:S01]  /*2550*/  ISETP.LT.AND P4, PT, R37, UR15, !P0 ;  /* 0x0000000f25007c0c */ /* 0x000fe2000c781270 */
[----:B------:R2:W-:Y:S01]  /*2560*/  @P2 STG.E.U16 desc[UR8][R30.64], R4 ;  /* 0x000000041e002986 */ /* 0x0005e2000c101508 */
[----:B------:R-:W-:Y:S02]  /*2570*/  LEA.HI.X.SX32 R27, R27, R22, 0x1, P6 ;  /* 0x000000161b1b7211 */ /* 0x000fe400030f0eff */
[----:B0-----:R-:W-:Y:S02]  /*2580*/  LEA R32, P6, R35, R0, 0x1 ;  /* 0x0000000023207211 */ /* 0x001fe400078c08ff */
[----:B------:R-:W-:Y:S01]  /*2590*/  ISETP.LT.AND P2, PT, R58, UR15, !P0 ;  /* 0x0000000f3a007c0c */ /* 0x000fe2000c741270 */
[----:B-1----:R-:W-:Y:S01]  /*25a0*/  IMAD R29, R21, 0x4, R35 ;  /* 0x00000004151d7824 */ /* 0x002fe200078e0223 */
[----:B------:R-:W-:-:S02]  /*25b0*/  PRMT R6, R6, 0x7632, R6 ;  /* 0x0000763206067816 */ /* 0x000fc40000000006 */
[----:B------:R-:W-:Y:S02]  /*25c0*/  LEA.HI.X.SX32 R33, R35, R22, 0x1, P6 ;  /* 0x0000001623217211 */ /* 0x000fe400030f0eff */
[----:B------:R-:W-:Y:S01]  /*25d0*/  PRMT R16, R8, 0x7632, R16 ;  /* 0x0000763208107816 */ /* 0x000fe20000000010 */
[----:B------:R-:W-:Y:S01]  /*25e0*/  @P5 STG.E.U16 desc[UR8][R26.64], R6 ;  /* 0x000000061a005986 */ /* 0x000fe2000c101508 */
[----:B------:R-:W-:Y:S01]  /*25f0*/  LEA R28, P6, R29, R0, 0x1 ;  /* 0x000000001d1c7211 */ /* 0x000fe200078c08ff */
[----:B--2---:R-:W-:Y:S01]  /*2600*/  IMAD R31, R21, 0x4, R29 ;  /* 0x00000004151f7824 */ /* 0x004fe200078e021d */
[----:B------:R-:W-:Y:S01]  /*2610*/  ISETP.LT.AND P5, PT, R57, UR15, !P0 ;  /* 0x0000000f39007c0c */ /* 0x000fe2000c7a1270 */
[----:B------:R0:W-:Y:S01]  /*2620*/  @P4 STG.E.U16 desc[UR8][R32.64], R16 ;  /* 0x0000001020004986 */ /* 0x0001e2000c101508 */
[----:B------:R-:W-:Y:S01]  /*2630*/  LEA.HI.X.SX32 R29, R29, R22, 0x1, P6 ;  /* 0x000000161d1d7211 */ /* 0x000fe200030f0eff */
[----:B------:R-:W-:Y:S01]  /*2640*/  IMAD R35, R21, 0x4, R31 ;  /* 0x0000000415237824 */ /* 0x000fe200078e021f */
[----:B------:R-:W-:-:S02]  /*2650*/  PRMT R14, R14, 0x7632, R14 ;  /* 0x000076320e0e7816 */ /* 0x000fc4000000000e */
[----:B------:R-:W-:Y:S02]  /*2660*/  ISETP.LT.AND P4, PT, R56, UR15, !P0 ;  /* 0x0000000f38007c0c */ /* 0x000fe4000c781270 */
[C---:B------:R-:W-:Y:S01]  /*2670*/  LEA R30, P6, R31.reuse, R0, 0x1 ;  /* 0x000000001f1e7211 */ /* 0x040fe200078c08ff */
[----:B------:R1:W-:Y:S01]  /*2680*/  @P2 STG.E.U16 desc[UR8][R28.64], R14 ;  /* 0x0000000e1c002986 */ /* 0x0003e2000c101508 */
[----:B------:R-:W-:Y:S02]  /*2690*/  PRMT R2, R16, 0x7632, R2 ;  /* 0x0000763210027816 */ /* 0x000fe40000000002 */
[----:B------:R-:W-:Y:S01]  /*26a0*/  LEA.HI.X.SX32 R31, R31, R22, 0x1, P6 ;  /* 0x000000161f1f7211 */ /* 0x000fe200030f0eff */
[----:B0-----:R-:W-:Y:S01]  /*26b0*/  IMAD R33, R21, 0x4, R35 ;  /* 0x0000000415217824 */ /* 0x001fe200078e0223 */
[----:B------:R-:W-:Y:S02]  /*26c0*/  LEA R26, P2, R35, R0, 0x1 ;  /* 0x00000000231a7211 */ /* 0x000fe400078408ff */
[----:B------:R-:W-:Y:S01]  /*26d0*/  ISETP.LT.AND P6, PT, R55, UR15, !P0 ;  /* 0x0000000f37007c0c */ /* 0x000fe2000c7c1270 */
[----:B------:R0:W-:Y:S01]  /*26e0*/  @P5 STG.E.U16 desc[UR8][R30.64], R2 ;  /* 0x000000021e005986 */ /* 0x0001e2000c101508 */
[----:B------:R-:W-:Y:S01]  /*26f0*/  LEA.HI.X.SX32 R27, R35, R22, 0x1, P2 ;  /* 0x00000016231b7211 */ /* 0x000fe200010f0eff */
[----:B------:R-:W-:Y:S01]  /*2700*/  IMAD R35, R21, 0x4, R33 ;  /* 0x0000000415237824 */ /* 0x000fe200078e0221 */
[----:B------:R-:W-:-:S02]  /*2710*/  LEA R32, P5, R33, R0, 0x1 ;  /* 0x0000000021207211 */ /* 0x000fc400078a08ff */
[----:B------:R-:W-:Y:S01]  /*2720*/  ISETP.LT.AND P2, PT, R54, UR15, !P0 ;  /* 0x0000000f36007c0c */ /* 0x000fe2000c741270 */
[----:B------:R2:W-:Y:S01]  /*2730*/  @P4 STG.E.U16 desc[UR8][R26.64], R13 ;  /* 0x0000000d1a004986 */ /* 0x0005e2000c101508 */
[----:B------:R-:W-:Y:S01]  /*2740*/  LEA.HI.X.SX32 R33, R33, R22, 0x1, P5 ;  /* 0x0000001621217211 */ /* 0x000fe200028f0eff */
[----:B------:R-:W-:Y:S01]  /*2750*/  IMAD R37, R21, 0x4, R35 ;  /* 0x0000000415257824 */ /* 0x000fe200078e0223 */
[----:B-1----:R-:W-:Y:S02]  /*2760*/  LEA R28, P4, R35, R0, 0x1 ;  /* 0x00000000231c7211 */ /* 0x002fe400078808ff */
[----:B------:R-:W-:Y:S01]  /*2770*/  ISETP.LT.AND P5, PT, R53, UR15, !P0 ;  /* 0x0000000f35007c0c */ /* 0x000fe2000c7a1270 */
[----:B------:R1:W-:Y:S01]  /*2780*/  @P6 STG.E.U16 desc[UR8][R32.64], R11 ;  /* 0x0000000b20006986 */ /* 0x0003e2000c101508 */
[----:B------:R-:W-:Y:S01]  /*2790*/  LEA.HI.X.SX32 R29, R35, R22, 0x1, P4 ;  /* 0x00000016231d7211 */ /* 0x000fe200020f0eff */
[----:B------:R-:W-:Y:S01]  /*27a0*/  IMAD R35, R21, 0x4, R37 ;  /* 0x0000000415237824 */ /* 0x000fe200078e0225 */
[----:B0-----:R-:W-:-:S02]  /*27b0*/  LEA R30, P6, R37, R0, 0x1 ;  /* 0x00000000251e7211 */ /* 0x001fc400078c08ff */
[----:B------:R-:W-:Y:S01]  /*27c0*/  ISETP.LT.AND P4, PT, R52, UR15, !P0 ;  /* 0x0000000f34007c0c */ /* 0x000fe2000c781270 */
[----:B------:R0:W-:Y:S01]  /*27d0*/  @P2 STG.E.U16 desc[UR8][R28.64], R3 ;  /* 0x000000031c002986 */ /* 0x0001e2000c101508 */
[----:B------:R-:W-:Y:S01]  /*27e0*/  LEA.HI.X.SX32 R31, R37, R22, 0x1, P6 ;  /* 0x00000016251f7211 */ /* 0x000fe200030f0eff */
[----:B------:R-:W-:Y:S01]  /*27f0*/  IMAD R37, R21, 0x4, R35 ;  /* 0x0000000415257824 */ /* 0x000fe200078e0223 */
[----:B--2---:R-:W-:Y:S02]  /*2800*/  LEA R26, P2, R35, R0, 0x1 ;  /* 0x00000000231a7211 */ /* 0x004fe400078408ff */
[----:B------:R-:W-:Y:S01]  /*2810*/  ISETP.LT.AND P6, PT, R51, UR15, !P0 ;  /* 0x0000000f33007c0c */ /* 0x000fe2000c7c1270 */
[----:B------:R2:W-:Y:S01]  /*2820*/  @P5 STG.E.U16 desc[UR8][R30.64], R5 ;  /* 0x000000051e005986 */ /* 0x0005e2000c101508 */
[----:B------:R-:W-:Y:S01]  /*2830*/  LEA.HI.X.SX32 R27, R35, R22, 0x1, P2 ;  /* 0x00000016231b7211 */ /* 0x000fe200010f0eff */
[----:B------:R-:W-:Y:S01]  /*2840*/  IMAD R35, R21, 0x4, R37 ;  /* 0x0000000415237824 */ /* 0x000fe200078e0225 */
[----:B-1----:R-:W-:-:S02]  /*2850*/  LEA R32, P5, R37, R0, 0x1 ;  /* 0x0000000025207211 */ /* 0x002fc400078a08ff */
[----:B------:R-:W-:Y:S01]  /*2860*/  ISETP.LT.AND P2, PT, R50, UR15, !P0 ;  /* 0x0000000f32007c0c */ /* 0x000fe2000c741270 */
[----:B------:R1:W-:Y:S01]  /*2870*/  @P4 STG.E.U16 desc[UR8][R26.64], R7 ;  /* 0x000000071a004986 */ /* 0x0003e2000c101508 */
[----:B0-----:R-:W-:Y:S02]  /*2880*/  LEA R28, P4, R35, R0, 0x1 ;  /* 0x00000000231c7211 */ /* 0x001fe400078808ff */
[-C--:B------:R-:W-:Y:S01]  /*2890*/  LEA.HI.X.SX32 R33, R37, R22.reuse, 0x1, P5 ;  /* 0x0000001625217211 */ /* 0x080fe200028f0eff */
[----:B------:R-:W-:Y:S01]  /*28a0*/  IMAD R37, R21, 0x4, R35 ;  /* 0x0000000415257824 */ /* 0x000fe200078e0223 */
[----:B------:R-:W-:Y:S02]  /*28b0*/  ISETP.LT.AND P5, PT, R49, UR15, !P0 ;  /* 0x0000000f31007c0c */ /* 0x000fe4000c7a1270 */
[----:B------:R-:W-:Y:S01]  /*28c0*/  LEA.HI.X.SX32 R29, R35, R22, 0x1, P4 ;  /* 0x00000016231d7211 */ /* 0x000fe200020f0eff */
[----:B------:R0:W-:Y:S01]  /*28d0*/  @P6 STG.E.U16 desc[UR8][R32.64], R9 ;  /* 0x0000000920006986 */ /* 0x0001e2000c101508 */
[----:B------:R-:W-:Y:S01]  /*28e0*/  ISETP.LT.AND P4, PT, R25, UR15, !P0 ;  /* 0x0000000f19007c0c */ /* 0x000fe2000c781270 */
[----:B------:R-:W-:Y:S01]  /*28f0*/  IMAD R25, R21, 0x4, R37 ;  /* 0x0000000415197824 */ /* 0x000fe200078e0225 */
[----:B--2---:R-:W-:Y:S01]  /*2900*/  LEA R30, P6, R37, R0, 0x1 ;  /* 0x00000000251e7211 */ /* 0x004fe200078c08ff */
[----:B------:R2:W-:Y:S01]  /*2910*/  @P2 STG.E.U16 desc[UR8][R28.64], R15 ;  /* 0x0000000f1c002986 */ /* 0x0005e2000c101508 */
[----:B------:R-:W-:Y:S01]  /*2920*/  ISETP.LT.AND P2, PT, R24, UR15, !P0 ;  /* 0x0000000f18007c0c */ /* 0x000fe2000c741270 */
[----:B-1----:R-:W-:Y:S01]  /*2930*/  IMAD R27, R21, 0x4, R25 ;  /* 0x00000004151b7824 */ /* 0x002fe200078e0219 */
[----:B------:R-:W-:-:S02]  /*2940*/  LEA.HI.X.SX32 R31, R37, R22, 0x1, P6 ;  /* 0x00000016251f7211 */ /* 0x000fc400030f0eff */
[----:B------:R-:W-:Y:S02]  /*2950*/  LEA R24, P6, R25, R0, 0x1 ;  /* 0x0000000019187211 */ /* 0x000fe400078c08ff */
[----:B------:R-:W-:Y:S01]  /*2960*/  PRMT R2, R13, 0x7632, R2 ;  /* 0x000076320d027816 */ /* 0x000fe20000000002 */
[----:B0-----:R-:W-:Y:S01]  /*2970*/  IMAD R33, R21, 0x4, R27 ;  /* 0x0000000415217824 */ /* 0x001fe200078e021b */
[----:B------:R0:W-:Y:S01]  /*2980*/  @P5 STG.E.U16 desc[UR8][R30.64], R17 ;  /* 0x000000111e005986 */ /* 0x0001e2000c101508 */
[----:B------:R-:W-:Y:S02]  /*2990*/  ISETP.LT.AND P5, PT, R23, UR15, !P0 ;  /* 0x0000000f17007c0c */ /* 0x000fe4000c7a1270 */
[----:B------:R-:W-:Y:S01]  /*29a0*/  IMAD R23, R21, 0x4, R33 ;  /* 0x0000000415177824 */ /* 0x000fe200078e0221 */
[----:B------:R-:W-:Y:S02]  /*29b0*/  LEA.HI.X.SX32 R25, R25, R22, 0x1, P6 ;  /* 0x0000001619197211 */ /* 0x000fe400030f0eff */
[-C--:B------:R-:W-:Y:S01]  /*29c0*/  LEA R12, P6, R27, R0.reuse, 0x1 ;  /* 0x000000001b0c7211 */ /* 0x080fe200078c08ff */
[----:B--2---:R-:W-:Y:S01]  /*29d0*/  IMAD R29, R21, 0x4, R23 ;  /* 0x00000004151d7824 */ /* 0x004fe200078e0217 */
[----:B------:R-:W-:Y:S01]  /*29e0*/  PRMT R6, R11, 0x7632, R6 ;  /* 0x000076320b067816 */ /* 0x000fe20000000006 */
[----:B------:R1:W-:Y:S01]  /*29f0*/  @P2 STG.E.U16 desc[UR8][R24.64], R2 ;  /* 0x0000000218002986 */ /* 0x0003e2000c101508 */
[----:B------:R-:W-:Y:S01]  /*2a00*/  LEA R10, P2, R33, R0, 0x1 ;  /* 0x00000000210a7211 */ /* 0x000fe200078408ff */
[----:B0-----:R-:W-:Y:S01]  /*2a10*/  IMAD R31, R21, 0x4, R29 ;  /* 0x00000004151f7824 */ /* 0x001fe200078e021d */
[----:B------:R-:W-:-:S02]  /*2a20*/  LEA.HI.X.SX32 R13, R27, R22, 0x1, P6 ;  /* 0x000000161b0d7211 */ /* 0x000fc400030f0eff */
[----:B------:R-:W-:Y:S01]  /*2a30*/  LEA.HI.X.SX32 R11, R33, R22, 0x1, P2 ;  /* 0x00000016210b7211 */ /* 0x000fe200010f0eff */
[----:B------:R-:W-:Y:S01]  /*2a40*/  IMAD R33, R21, 0x4, R31 ;  /* 0x0000000415217824 */ /* 0x000fe200078e021f */
[-C--:B------:R-:W-:Y:S01]  /*2a50*/  LEA R28, P6, R29, R0.reuse, 0x1 ;  /* 0x000000001d1c7211 */ /* 0x080fe200078c08ff */
[----:B------:R0:W-:Y:S01]  /*2a60*/  @P4 STG.E.U16 desc[UR8][R12.64], R6 ;  /* 0x000000060c004986 */ /* 0x0001e2000c101508 */
[----:B------:R-:W-:Y:S01]  /*2a70*/  LEA R26, P4, R23, R0, 0x1 ;  /* 0x00000000171a7211 */ /* 0x000fe200078808ff */
[----:B------:R-:W-:Y:S01]  /*2a80*/  IMAD R21, R21, 0x4, R33 ;  /* 0x0000000415157824 */ /* 0x000fe200078e0221 */
[----:B------:R-:W-:Y:S02]  /*2a90*/  ISETP.LT.AND P3, PT, R36, UR15, !P0 ;  /* 0x0000000f24007c0c */ /* 0x000fe4000c761270 */
[----:B------:R-:W-:Y:S02]  /*2aa0*/  LEA.HI.X.SX32 R27, R23, R22, 0x1, P4 ;  /* 0x00000016171b7211 */ /* 0x000fe400020f0eff */
[----:B------:R-:W-:-:S02]  /*2ab0*/  ISETP.LT.AND P4, PT, R20, UR15, !P0 ;  /* 0x0000000f14007c0c */ /* 0x000fc4000c781270 */
[----:B------:R-:W-:Y:S02]  /*2ac0*/  LEA.HI.X.SX32 R29, R29, R22, 0x1, P6 ;  /* 0x000000161d1d7211 */ /* 0x000fe400030f0eff */
[-C--:B-1----:R-:W-:Y:S02]  /*2ad0*/  LEA R24, P6, R31, R0.reuse, 0x1 ;  /* 0x000000001f187211 */ /* 0x082fe400078c08ff */
[----:B0-----:R-:W-:Y:S02]  /*2ae0*/  LEA R12, P2, R33, R0, 0x1 ;  /* 0x00000000210c7211 */ /* 0x001fe400078408ff */
[----:B------:R-:W-:Y:S02]  /*2af0*/  PRMT R5, R3, 0x7632, R5 ;  /* 0x0000763203057816 */ /* 0x000fe40000000005 */
[----:B------:R-:W-:Y:S02]  /*2b00*/  LEA.HI.X.SX32 R13, R33, R22, 0x1, P2 ;  /* 0x00000016210d7211 */ /* 0x000fe400010f0eff */
[----:B------:R-:W-:Y:S01]  /*2b10*/  ISETP.LT.AND P2, PT, R18, UR15, !P0 ;  /* 0x0000000f12007c0c */ /* 0x000fe2000c741270 */
[----:B------:R0:W-:Y:S01]  /*2b20*/  @P5 STG.E.U16 desc[UR8][R10.64], R5 ;  /* 0x000000050a005986 */ /* 0x0001e2000c101508 */
[----:B------:R-:W-:-:S02]  /*2b30*/  ISETP.LT.AND P0, PT, R19, UR15, !P0 ;  /* 0x0000000f13007c0c */ /* 0x000fc4000c701270 */
[----:B------:R-:W-:Y:S02]  /*2b40*/  LEA.HI.X.SX32 R25, R31, R22, 0x1, P6 ;  /* 0x000000161f197211 */ /* 0x000fe400030f0eff */
[----:B------:R-:W-:Y:S02]  /*2b50*/  LEA R20, P6, R21, R0, 0x1 ;  /* 0x0000000015147211 */ /* 0x000fe400078c08ff */
[----:B------:R-:W-:Y:S02]  /*2b60*/  PRMT R0, R5, 0x7632, R0 ;  /* 0x0000763205007816 */ /* 0x000fe40000000000 */
[----:B------:R-:W-:Y:S02]  /*2b70*/  PRMT R14, R7, 0x7632, R14 ;  /* 0x00007632070e7816 */ /* 0x000fe4000000000e */
[----:B------:R-:W-:Y:S01]  /*2b80*/  PRMT R9, R9, 0x7632, R9 ;  /* 0x0000763209097816 */ /* 0x000fe20000000009 */
[----:B------:R0:W-:Y:S01]  /*2b90*/  @P4 STG.E.U16 desc[UR8][R26.64], R0 ;  /* 0x000000001a004986 */ /* 0x0001e2000c101508 */
[----:B------:R-:W-:-:S02]  /*2ba0*/  PRMT R6, R15, 0x7632, R6 ;  /* 0x000076320f067816 */ /* 0x000fc40000000006 */
[----:B------:R-:W-:Y:S01]  /*2bb0*/  LEA.HI.X.SX32 R21, R21, R22, 0x1, P6 ;  /* 0x0000001615157211 */ /* 0x000fe200030f0eff */
[----:B------:R0:W-:Y:S04]  /*2bc0*/  @P3 STG.E.U16 desc[UR8][R28.64], R14 ;  /* 0x0000000e1c003986 */ /* 0x0001e8000c101508 */
[----:B------:R0:W-:Y:S04]  /*2bd0*/  @P2 STG.E.U16 desc[UR8][R24.64], R9 ;  /* 0x0000000918002986 */ /* 0x0001e8000c101508 */
[----:B------:R0:W-:Y:S01]  /*2be0*/  @P1 STG.E.U16 desc[UR8][R12.64], R6 ;  /* 0x000000060c001986 */ /* 0x0001e2000c101508 */
[----:B------:R-:W-:Y:S05]  /*2bf0*/  @!P0 EXIT ;  /* 0x000000000000894d */ /* 0x000fea0003800000 */
[----:B0-----:R-:W-:-:S05]  /*2c00*/  PRMT R10, R17, 0x7632, R10 ;  /* 0x00007632110a7816 */ /* 0x001fca000000000a */
[----:B------:R-:W-:Y:S01]  /*2c10*/  STG.E.U16 desc[UR8][R20.64], R10 ;  /* 0x0000000a14007986 */ /* 0x000fe2000c101508 */
[----:B------:R-:W-:Y:S05]  /*2c20*/  EXIT ;  /* 0x000000000000794d */ /* 0x000fea0003800000 */
.L_x_3:
[----:B------:R-:W-:-:S00]  /*2c30*/  BRA `(.L_x_3) ;  /* 0xfffffffc00fc7947 */ /* 0x000fc0000383ffff */
[----:B------:R-:W-:-:S00]  /*2c40*/  NOP ;  /* 0x0000000000007918 */ /* 0x000fc00000000000 */
        /* <DEDUP_REMOVED lines=11> */
.L_x_4:


//--------------------- .nv.shared.matmul_kernel  --------------------------
	.section	.nv.shared.matmul_kernel,"aw",@nobits
	.sectionflags	@""
	.align	16
	.zero		1024


//--------------------- .nv.shared.reserved.0     --------------------------
	.section	.nv.shared.reserved.0,"aw",@nobits
	.weak		__nv_reservedSMEM_offset_0_alias
	.size		__nv_reservedSMEM_offset_0_alias, 0, 64
	.other		__nv_reservedSMEM_offset_0_alias,@"STO_CUDA_RESERVED_SHARED STV_DEFAULT"
__nv_reservedSMEM_offset_0_alias:
	.zero		0
	.zero		64


//--------------------- .nv.constant0.matmul_kernel --------------------------
	.section	.nv.constant0.matmul_kernel,"a",@progbits
	.sectionflags	@""
	.align	4
.nv.constant0.matmul_kernel:
	.zero		976


//--------------------- SYMBOLS --------------------------

	.type		.nv.reservedSmem.offset0,@object
	.size		.nv.reservedSmem.offset0,0x4
	.type		.nv.reservedSmem.cap,@object
	.size		.nv.reservedSmem.cap,0x4
